	.target	sm_90a

	.elftype	@"ET_EXEC"


//--------------------- .note.nv.tkinfo           --------------------------
	.section	.note.nv.tkinfo,"",@"SHT_NOTE"
	.sectionflags	@"SHF_NOTE_NV_TKINFO"
	.tkinfo
        /*0018*/ 	.word	0x00000002
        /*0030*/ 	.string	""
        /*0030*/ 	.string	"ptxas"
        /*0030*/ 	.string	"Cuda compilation tools, release 13.0, V13.0.88"
        /*0030*/ 	.string	"Build cuda_13.0.r13.0/compiler.36424714_0"
        /*0030*/ 	.string	"-arch sm_90a -m 64 "



//--------------------- .note.nv.cuinfo           --------------------------
	.section	.note.nv.cuinfo,"",@"SHT_NOTE"
	.sectionflags	@"SHF_NOTE_NV_CUINFO"
        /*0018*/ 	.short	0x0002
        /*001a*/ 	.short	0x005a
        /*001c*/ 	.short	0x0082
	.zero		2


//--------------------- .nv.info                  --------------------------
	.section	.nv.info,"",@"SHT_CUDA_INFO"
	.align	4


	//----- nvinfo : EIATTR_REGCOUNT
	.align		4
        /*0000*/ 	.byte	0x04, 0x2f
        /*0002*/ 	.short	(.L_15 - .L_14)
	.align		4
.L_14:
        /*0004*/ 	.word	index@(_ZN7cutlass13device_kernelINS_4gemm6kernel13GemmUniversalIN4cute5tupleIJiiiiEEENS1_10collective13CollectiveMmaINS1_34MainloopSm90TmaGmmaWarpSpecializedILi12ENS5_IJNS4_1CILi2EEENSA_ILi1EEESC_EEENS1_32KernelTmaWarpSpecializedPingpongEEENS5_IJNSA_ILi64EEENSA_ILi8EEENSA_ILi256EEEEEEaNS5_IJlSC_lEEEaSK_NS4_8TiledMMAINS4_8MMA_AtomIJNS4_4SM904GMMA25MMA_64x8x32_S32S8S8_SS_TNEEEENS4_6LayoutINS5_IJSC_SC_SC_EEENS5_IJNSA_ILi0EEEST_ST_EEEEENS5_IJNS4_10UnderscoreESW_SW_EEEEENS4_13SM90_TMA_LOADENS4_14ComposedLayoutINS4_7SwizzleILi3ELi4ELi3EEENS4_18smem_ptr_flag_bitsILi8EEENSR_INS5_IJSH_NSA_ILi128EEEEEENS5_IJS15_SC_EEEEEEEvNS4_8identityENS4_23SM90_TMA_LOAD_MULTICASTES19_vS1A_EENS_8epilogue10collective6detail29Sm90TmaWarpSpecializedAdapterINS1E_15DefaultEpilogueIaSK_SK_NS1D_6thread17LinearCombinationIaLi1EiiLNS1I_9ScaleType4KindE0ELNS_15FloatRoundStyleE2EaEENS1_15EpilogueDefaultEEEEEvvEEEEvNT_6ParamsE)
        /*0008*/ 	.word	0x000000a8


	//----- nvinfo : EIATTR_FRAME_SIZE
	.align		4
.L_15:
        /*000c*/ 	.byte	0x04, 0x11
        /*000e*/ 	.short	(.L_17 - .L_16)
	.align		4
.L_16:
        /*0010*/ 	.word	index@(_ZN7cutlass13device_kernelINS_4gemm6kernel13GemmUniversalIN4cute5tupleIJiiiiEEENS1_10collective13CollectiveMmaINS1_34MainloopSm90TmaGmmaWarpSpecializedILi12ENS5_IJNS4_1CILi2EEENSA_ILi1EEESC_EEENS1_32KernelTmaWarpSpecializedPingpongEEENS5_IJNSA_ILi64EEENSA_ILi8EEENSA_ILi256EEEEEEaNS5_IJlSC_lEEEaSK_NS4_8TiledMMAINS4_8MMA_AtomIJNS4_4SM904GMMA25MMA_64x8x32_S32S8S8_SS_TNEEEENS4_6LayoutINS5_IJSC_SC_SC_EEENS5_IJNSA_ILi0EEEST_ST_EEEEENS5_IJNS4_10UnderscoreESW_SW_EEEEENS4_13SM90_TMA_LOADENS4_14ComposedLayoutINS4_7SwizzleILi3ELi4ELi3EEENS4_18smem_ptr_flag_bitsILi8EEENSR_INS5_IJSH_NSA_ILi128EEEEEENS5_IJS15_SC_EEEEEEEvNS4_8identityENS4_23SM90_TMA_LOAD_MULTICASTES19_vS1A_EENS_8epilogue10collective6detail29Sm90TmaWarpSpecializedAdapterINS1E_15DefaultEpilogueIaSK_SK_NS1D_6thread17LinearCombinationIaLi1EiiLNS1I_9ScaleType4KindE0ELNS_15FloatRoundStyleE2EaEENS1_15EpilogueDefaultEEEEEvvEEEEvNT_6ParamsE)
        /*0014*/ 	.word	0x00000000


	//----- nvinfo : EIATTR_MIN_STACK_SIZE
	.align		4
.L_17:
        /*0018*/ 	.byte	0x04, 0x12
        /*001a*/ 	.short	(.L_19 - .L_18)
	.align		4
.L_18:
        /*001c*/ 	.word	index@(_ZN7cutlass13device_kernelINS_4gemm6kernel13GemmUniversalIN4cute5tupleIJiiiiEEENS1_10collective13CollectiveMmaINS1_34MainloopSm90TmaGmmaWarpSpecializedILi12ENS5_IJNS4_1CILi2EEENSA_ILi1EEESC_EEENS1_32KernelTmaWarpSpecializedPingpongEEENS5_IJNSA_ILi64EEENSA_ILi8EEENSA_ILi256EEEEEEaNS5_IJlSC_lEEEaSK_NS4_8TiledMMAINS4_8MMA_AtomIJNS4_4SM904GMMA25MMA_64x8x32_S32S8S8_SS_TNEEEENS4_6LayoutINS5_IJSC_SC_SC_EEENS5_IJNSA_ILi0EEEST_ST_EEEEENS5_IJNS4_10UnderscoreESW_SW_EEEEENS4_13SM90_TMA_LOADENS4_14ComposedLayoutINS4_7SwizzleILi3ELi4ELi3EEENS4_18smem_ptr_flag_bitsILi8EEENSR_INS5_IJSH_NSA_ILi128EEEEEENS5_IJS15_SC_EEEEEEEvNS4_8identityENS4_23SM90_TMA_LOAD_MULTICASTES19_vS1A_EENS_8epilogue10collective6detail29Sm90TmaWarpSpecializedAdapterINS1E_15DefaultEpilogueIaSK_SK_NS1D_6thread17LinearCombinationIaLi1EiiLNS1I_9ScaleType4KindE0ELNS_15FloatRoundStyleE2EaEENS1_15EpilogueDefaultEEEEEvvEEEEvNT_6ParamsE)
        /*0020*/ 	.word	0x00000000
.L_19:


//--------------------- .nv.compat                --------------------------
	.section	.nv.compat,"",@"SHT_CUDA_COMPAT_INFO"
	.align	4
        /*0000*/ 	.byte	0x02, 0x09, 0x01, 0x00, 0x02, 0x02, 0x04, 0x00, 0x02, 0x05, 0x05, 0x00, 0x03, 0x07, 0x01, 0x01
        /*0010*/ 	.byte	0x02, 0x03, 0x01, 0x00, 0x02, 0x06, 0x01, 0x00, 0x04, 0x0b, 0x08, 0x00, 0x00, 0x00, 0x00, 0x00
        /*0020*/ 	.byte	0x00, 0x00, 0x00, 0x00


//--------------------- .nv.info._ZN7cutlass13device_kernelINS_4gemm6kernel13GemmUniversalIN4cute5tupleIJiiiiEEENS1_10collective13CollectiveMmaINS1_34MainloopSm90TmaGmmaWarpSpecializedILi12ENS5_IJNS4_1CILi2EEENSA_ILi1EEESC_EEENS1_32KernelTmaWarpSpecializedPingpongEEENS5_IJNSA_ILi64EEENSA_ILi8EEENSA_ILi256EEEEEEaNS5_IJlSC_lEEEaSK_NS4_8TiledMMAINS4_8MMA_AtomIJNS4_4SM904GMMA25MMA_64x8x32_S32S8S8_SS_TNEEEENS4_6LayoutINS5_IJSC_SC_SC_EEENS5_IJNSA_ILi0EEEST_ST_EEEEENS5_IJNS4_10UnderscoreESW_SW_EEEEENS4_13SM90_TMA_LOADENS4_14ComposedLayoutINS4_7SwizzleILi3ELi4ELi3EEENS4_18smem_ptr_flag_bitsILi8EEENSR_INS5_IJSH_NSA_ILi128EEEEEENS5_IJS15_SC_EEEEEEEvNS4_8identityENS4_23SM90_TMA_LOAD_MULTICASTES19_vS1A_EENS_8epilogue10collective6detail29Sm90TmaWarpSpecializedAdapterINS1E_15DefaultEpilogueIaSK_SK_NS1D_6thread17LinearCombinationIaLi1EiiLNS1I_9ScaleType4KindE0ELNS_15FloatRoundStyleE2EaEENS1_15EpilogueDefaultEEEEEvvEEEEvNT_6ParamsE --------------------------
	.section	.nv.info._ZN7cutlass13device_kernelINS_4gemm6kernel13GemmUniversalIN4cute5tupleIJiiiiEEENS1_10collective13CollectiveMmaINS1_34MainloopSm90TmaGmmaWarpSpecializedILi12ENS5_IJNS4_1CILi2EEENSA_ILi1EEESC_EEENS1_32KernelTmaWarpSpecializedPingpongEEENS5_IJNSA_ILi64EEENSA_ILi8EEENSA_ILi256EEEEEEaNS5_IJlSC_lEEEaSK_NS4_8TiledMMAINS4_8MMA_AtomIJNS4_4SM904GMMA25MMA_64x8x32_S32S8S8_SS_TNEEEENS4_6LayoutINS5_IJSC_SC_SC_EEENS5_IJNSA_ILi0EEEST_ST_EEEEENS5_IJNS4_10UnderscoreESW_SW_EEEEENS4_13SM90_TMA_LOADENS4_14ComposedLayoutINS4_7SwizzleILi3ELi4ELi3EEENS4_18smem_ptr_flag_bitsILi8EEENSR_INS5_IJSH_NSA_ILi128EEEEEENS5_IJS15_SC_EEEEEEEvNS4_8identityENS4_23SM90_TMA_LOAD_MULTICASTES19_vS1A_EENS_8epilogue10collective6detail29Sm90TmaWarpSpecializedAdapterINS1E_15DefaultEpilogueIaSK_SK_NS1D_6thread17LinearCombinationIaLi1EiiLNS1I_9ScaleType4KindE0ELNS_15FloatRoundStyleE2EaEENS1_15EpilogueDefaultEEEEEvvEEEEvNT_6ParamsE,"",@"SHT_CUDA_INFO"
	.sectionflags	@""
	.align	4


	//----- nvinfo : EIATTR_CUDA_API_VERSION
	.align		4
        /*0000*/ 	.byte	0x04, 0x37
        /*0002*/ 	.short	(.L_21 - .L_20)
.L_20:
        /*0004*/ 	.word	0x00000082


	//----- nvinfo : EIATTR_KPARAM_INFO
	.align		4
.L_21:
        /*0008*/ 	.byte	0x04, 0x17
        /*000a*/ 	.short	(.L_23 - .L_22)
.L_22:
        /*000c*/ 	.word	0x00000000
        /*0010*/ 	.short	0x0000
        /*0012*/ 	.short	0x0070
        /*0014*/ 	.byte	0x00, 0xf0, 0x01, 0x10


	//----- nvinfo : EIATTR_SPARSE_MMA_MASK
	.align		4
.L_23:
        /*0018*/ 	.byte	0x03, 0x50
        /*001a*/ 	.short	0x0000


	//----- nvinfo : EIATTR_MAXREG_COUNT
	.align		4
        /*001c*/ 	.byte	0x03, 0x1b
        /*001e*/ 	.short	0x00a8


	//----- nvinfo : EIATTR_NUM_BARRIERS
	.align		4
        /*0020*/ 	.byte	0x02, 0x4c
        /*0022*/ 	.byte	0x01
	.zero		1


	//----- nvinfo : EIATTR_EXTERNS
	.align		4
        /*0024*/ 	.byte	0x04, 0x0f
        /*0026*/ 	.short	(.L_25 - .L_24)


	//   ....[0]....
	.align		4
.L_24:
        /*0028*/ 	.word	index@(__assertfail)


	//----- nvinfo : EIATTR_MERCURY_ISA_VERSION
	.align		4
.L_25:
        /*002c*/ 	.byte	0x03, 0x5f
        /*002e*/ 	.short	0x0101


	//----- nvinfo : EIATTR_INT_WARP_WIDE_INSTR_OFFSETS
	.align		4
        /*0030*/ 	.byte	0x04, 0x31
        /*0032*/ 	.short	(.L_27 - .L_26)


	//   ....[0]....
.L_26:
        /*0034*/ 	.word	0x00000600


	//   ....[1]....
        /*0038*/ 	.word	0x00000620


	//   ....[2]....
        /*003c*/ 	.word	0x000006e0


	//   ....[3]....
        /*0040*/ 	.word	0x00000850


	//   ....[4]....
        /*0044*/ 	.word	0x00000880


	//   ....[5]....
        /*0048*/ 	.word	0x00000890


	//   ....[6]....
        /*004c*/ 	.word	0x000008a0


	//   ....[7]....
        /*0050*/ 	.word	0x00000930


	//   ....[8]....
        /*0054*/ 	.word	0x000024e0


	//----- nvinfo : EIATTR_COOP_GROUP_MASK_REGIDS
	.align		4
.L_27:
        /*0058*/ 	.byte	0x04, 0x29
        /*005a*/ 	.short	(.L_29 - .L_28)


	//   ....[0]....
.L_28:
        /*005c*/ 	.word	0xffffffff


	//   ....[1]....
        /*0060*/ 	.word	0xffffffff


	//   ....[2]....
        /*0064*/ 	.word	0xffffffff


	//   ....[3]....
        /*0068*/ 	.word	0xffffffff


	//   ....[4]....
        /*006c*/ 	.word	0xffffffff


	//   ....[5]....
        /*0070*/ 	.word	0xffffffff


	//   ....[6]....
        /*0074*/ 	.word	0xffffffff


	//----- nvinfo : EIATTR_COOP_GROUP_INSTR_OFFSETS
	.align		4
.L_29:
        /*0078*/ 	.byte	0x04, 0x28
        /*007a*/ 	.short	(.L_31 - .L_30)


	//   ....[0]....
.L_30:
        /*007c*/ 	.word	0x00000060


	//   ....[1]....
        /*0080*/ 	.word	0x00000070


	//   ....[2]....
        /*0084*/ 	.word	0x00000130


	//   ....[3]....
        /*0088*/ 	.word	0x00000400


	//   ....[4]....
        /*008c*/ 	.word	0x00000440


	//   ....[5]....
        /*0090*/ 	.word	0x000004c0


	//   ....[6]....
        /*0094*/ 	.word	0x00000a80


	//----- nvinfo : EIATTR_REG_RECONFIG
	.align		4
.L_31:
        /*0098*/ 	.byte	0x01, 0x54
	.zero		2


	//----- nvinfo : EIATTR_SYSCALL_OFFSETS
	.align		4
        /*009c*/ 	.byte	0x04, 0x46
        /*009e*/ 	.short	(.L_33 - .L_32)


	//   ....[0]....
.L_32:
        /*00a0*/ 	.word	0x00001990


	//----- nvinfo : EIATTR_MBARRIER_INSTR_OFFSETS
	.align		4
.L_33:
        /*00a4*/ 	.byte	0x04, 0x39
        /*00a6*/ 	.short	(.L_35 - .L_34)


	//   ....[0]....
.L_34:
        /*00a8*/ 	.word	0x00000250
        /*00ac*/ 	.word	0x000000ff
        /*00b0*/ 	.word	0x00000000
        /*00b4*/ 	.short	0x0100
        /*00b6*/ 	.byte	0x08
	.zero		1


	//   ....[1]....
        /*00b8*/ 	.word	0x00000260
        /*00bc*/ 	.word	0x000000ff
        /*00c0*/ 	.word	0x00000060
        /*00c4*/ 	.short	0x0100
        /*00c6*/ 	.byte	0x08
	.zero		1


	//   ....[2]....
        /*00c8*/ 	.word	0x00000270
        /*00cc*/ 	.word	0x000000ff
        /*00d0*/ 	.word	0x00000008
        /*00d4*/ 	.short	0x0100
        /*00d6*/ 	.byte	0x08
	.zero		1


	//   ....[3]....
        /*00d8*/ 	.word	0x00000280
        /*00dc*/ 	.word	0x000000ff
        /*00e0*/ 	.word	0x00000068
        /*00e4*/ 	.short	0x0100
        /*00e6*/ 	.byte	0x08
	.zero		1


	//   ....[4]....
        /*00e8*/ 	.word	0x00000290
        /*00ec*/ 	.word	0x000000ff
        /*00f0*/ 	.word	0x00000010
        /*00f4*/ 	.short	0x0100
        /*00f6*/ 	.byte	0x08
	.zero		1


	//   ....[5]....
        /*00f8*/ 	.word	0x000002a0
        /*00fc*/ 	.word	0x000000ff
        /*0100*/ 	.word	0x00000070
        /*0104*/ 	.short	0x0100
        /*0106*/ 	.byte	0x08
	.zero		1


	//   ....[6]....
        /*0108*/ 	.word	0x000002b0
        /*010c*/ 	.word	0x000000ff
        /*0110*/ 	.word	0x00000018
        /*0114*/ 	.short	0x0100
        /*0116*/ 	.byte	0x08
	.zero		1


	//   ....[7]....
        /*0118*/ 	.word	0x000002c0
        /*011c*/ 	.word	0x000000ff
        /*0120*/ 	.word	0x00000078
        /*0124*/ 	.short	0x0100
        /*0126*/ 	.byte	0x08
	.zero		1


	//   ....[8]....
        /*0128*/ 	.word	0x000002d0
        /*012c*/ 	.word	0x000000ff
        /*0130*/ 	.word	0x00000020
        /*0134*/ 	.short	0x0100
        /*0136*/ 	.byte	0x08
	.zero		1


	//   ....[9]....
        /*0138*/ 	.word	0x000002e0
        /*013c*/ 	.word	0x000000ff
        /*0140*/ 	.word	0x00000080
        /*0144*/ 	.short	0x0100
        /*0146*/ 	.byte	0x08
	.zero		1


	//   ....[10]....
        /*0148*/ 	.word	0x000002f0
        /*014c*/ 	.word	0x000000ff
        /*0150*/ 	.word	0x00000028
        /*0154*/ 	.short	0x0100
        /*0156*/ 	.byte	0x08
	.zero		1


	//   ....[11]....
        /*0158*/ 	.word	0x00000300
        /*015c*/ 	.word	0x000000ff
        /*0160*/ 	.word	0x00000088
        /*0164*/ 	.short	0x0100
        /*0166*/ 	.byte	0x08
	.zero		1


	//   ....[12]....
        /*0168*/ 	.word	0x00000310
        /*016c*/ 	.word	0x000000ff
        /*0170*/ 	.word	0x00000030
        /*0174*/ 	.short	0x0100
        /*0176*/ 	.byte	0x08
	.zero		1


	//   ....[13]....
        /*0178*/ 	.word	0x00000320
        /*017c*/ 	.word	0x000000ff
        /*0180*/ 	.word	0x00000090
        /*0184*/ 	.short	0x0100
        /*0186*/ 	.byte	0x08
	.zero		1


	//   ....[14]....
        /*0188*/ 	.word	0x00000330
        /*018c*/ 	.word	0x000000ff
        /*0190*/ 	.word	0x00000038
        /*0194*/ 	.short	0x0100
        /*0196*/ 	.byte	0x08
	.zero		1


	//   ....[15]....
        /*0198*/ 	.word	0x00000340
        /*019c*/ 	.word	0x000000ff
        /*01a0*/ 	.word	0x00000098
        /*01a4*/ 	.short	0x0100
        /*01a6*/ 	.byte	0x08
	.zero		1


	//   ....[16]....
        /*01a8*/ 	.word	0x00000350
        /*01ac*/ 	.word	0x000000ff
        /*01b0*/ 	.word	0x00000040
        /*01b4*/ 	.short	0x0100
        /*01b6*/ 	.byte	0x08
	.zero		1


	//   ....[17]....
        /*01b8*/ 	.word	0x00000360
        /*01bc*/ 	.word	0x000000ff
        /*01c0*/ 	.word	0x000000a0
        /*01c4*/ 	.short	0x0100
        /*01c6*/ 	.byte	0x08
	.zero		1


	//   ....[18]....
        /*01c8*/ 	.word	0x00000370
        /*01cc*/ 	.word	0x000000ff
        /*01d0*/ 	.word	0x00000048
        /*01d4*/ 	.short	0x0100
        /*01d6*/ 	.byte	0x08
	.zero		1


	//   ....[19]....
        /*01d8*/ 	.word	0x00000380
        /*01dc*/ 	.word	0x000000ff
        /*01e0*/ 	.word	0x000000a8
        /*01e4*/ 	.short	0x0100
        /*01e6*/ 	.byte	0x08
	.zero		1


	//   ....[20]....
        /*01e8*/ 	.word	0x00000390
        /*01ec*/ 	.word	0x000000ff
        /*01f0*/ 	.word	0x00000050
        /*01f4*/ 	.short	0x0100
        /*01f6*/ 	.byte	0x08
	.zero		1


	//   ....[21]....
        /*01f8*/ 	.word	0x000003a0
        /*01fc*/ 	.word	0x000000ff
        /*0200*/ 	.word	0x000000b0
        /*0204*/ 	.short	0x0100
        /*0206*/ 	.byte	0x08
	.zero		1


	//   ....[22]....
        /*0208*/ 	.word	0x000003b0
        /*020c*/ 	.word	0x000000ff
        /*0210*/ 	.word	0x00000058
        /*0214*/ 	.short	0x0100
        /*0216*/ 	.byte	0x08
	.zero		1


	//   ....[23]....
        /*0218*/ 	.word	0x000003c0
        /*021c*/ 	.word	0x000000ff
        /*0220*/ 	.word	0x000000b8
        /*0224*/ 	.short	0x0100
        /*0226*/ 	.byte	0x08
	.zero		1


	//   ....[24]....
        /*0228*/ 	.word	0x000008e0
        /*022c*/ 	.word	0x000000ff
        /*0230*/ 	.word	0x000000f0
        /*0234*/ 	.short	0x0100
        /*0236*/ 	.byte	0x08
	.zero		1


	//   ....[25]....
        /*0238*/ 	.word	0x00000970
        /*023c*/ 	.word	0x000000ff
        /*0240*/ 	.word	0x000000f8
        /*0244*/ 	.short	0x0100
        /*0246*/ 	.byte	0x08
	.zero		1


	//   ....[26]....
        /*0248*/ 	.word	0x00000a00
        /*024c*/ 	.word	0x000000ff
        /*0250*/ 	.word	0x000000d0
        /*0254*/ 	.short	0x0100
        /*0256*/ 	.byte	0x09
	.zero		1


	//   ....[27]....
        /*0258*/ 	.word	0x00000a10
        /*025c*/ 	.word	0x000000ff
        /*0260*/ 	.word	0x000000d8
        /*0264*/ 	.short	0x0100
        /*0266*/ 	.byte	0x09
	.zero		1


	//   ....[28]....
        /*0268*/ 	.word	0x00000a20
        /*026c*/ 	.word	0x000000ff
        /*0270*/ 	.word	0x000000e0
        /*0274*/ 	.short	0x0100
        /*0276*/ 	.byte	0x09
	.zero		1


	//   ....[29]....
        /*0278*/ 	.word	0x00000a30
        /*027c*/ 	.word	0x000000ff
        /*0280*/ 	.word	0x000000e8
        /*0284*/ 	.short	0x0100
        /*0286*/ 	.byte	0x09
	.zero		1


	//   ....[30]....
        /*0288*/ 	.word	0x00001870
        /*028c*/ 	.word	0x000000ff
        /*0290*/ 	.word	0xfffffff8
        /*0294*/ 	.short	0x010a
        /*0296*/ 	.byte	0x2d
	.zero		1


	//   ....[31]....
        /*0298*/ 	.word	0x00001a10
        /*029c*/ 	.word	0x00000003
        /*02a0*/ 	.word	0x00000000
        /*02a4*/ 	.short	0x010a
        /*02a6*/ 	.byte	0x3f
	.zero		1


	//   ....[32]....
        /*02a8*/ 	.word	0x00001a50
        /*02ac*/ 	.word	0x00000003
        /*02b0*/ 	.word	0x00000000
        /*02b4*/ 	.short	0x010a
        /*02b6*/ 	.byte	0x3f
	.zero		1


	//   ....[33]....
        /*02b8*/ 	.word	0x00001f10
        /*02bc*/ 	.word	0x000000ff
        /*02c0*/ 	.word	0x00000000
        /*02c4*/ 	.short	0x010a
        /*02c6*/ 	.byte	0x04
	.zero		1


	//   ....[34]....
        /*02c8*/ 	.word	0x00001f50
        /*02cc*/ 	.word	0x000000ff
        /*02d0*/ 	.word	0x00000000
        /*02d4*/ 	.short	0x010a
        /*02d6*/ 	.byte	0x04
	.zero		1


	//   ....[35]....
        /*02d8*/ 	.word	0x00002370
        /*02dc*/ 	.word	0x00000003
        /*02e0*/ 	.word	0x00000000
        /*02e4*/ 	.short	0x0101
        /*02e6*/ 	.byte	0x3f
	.zero		1


	//   ....[36]....
        /*02e8*/ 	.word	0x00002480
        /*02ec*/ 	.word	0x00000002
        /*02f0*/ 	.word	0x00000000
        /*02f4*/ 	.short	0x0101
        /*02f6*/ 	.byte	0x2b
	.zero		1


	//   ....[37]....
        /*02f8*/ 	.word	0x00002580
        /*02fc*/ 	.word	0x00000003
        /*0300*/ 	.word	0x00000000
        /*0304*/ 	.short	0x0101
        /*0306*/ 	.byte	0x3f
	.zero		1


	//   ....[38]....
        /*0308*/ 	.word	0x00002640
        /*030c*/ 	.word	0x000000ff
        /*0310*/ 	.word	0x00000008
        /*0314*/ 	.short	0x010a
        /*0316*/ 	.byte	0x2d
	.zero		1


	//   ....[39]....
        /*0318*/ 	.word	0x00002d90
        /*031c*/ 	.word	0x00000000
        /*0320*/ 	.word	0x00000000
        /*0324*/ 	.short	0x0101
        /*0326*/ 	.byte	0x2b
	.zero		1


	//   ....[40]....
        /*0328*/ 	.word	0x00003790
        /*032c*/ 	.word	0x0000000e
        /*0330*/ 	.word	0x00000060
        /*0334*/ 	.short	0x010a
        /*0336*/ 	.byte	0x3f
	.zero		1


	//   ....[41]....
        /*0338*/ 	.word	0x00003c10
        /*033c*/ 	.word	0x00000006
        /*0340*/ 	.word	0x000000f8
        /*0344*/ 	.short	0x0101
        /*0346*/ 	.byte	0x3f
	.zero		1


	//   ....[42]....
        /*0348*/ 	.word	0x00004370
        /*034c*/ 	.word	0x00000007
        /*0350*/ 	.word	0x00000000
        /*0354*/ 	.short	0x010a
        /*0356*/ 	.byte	0x3f
	.zero		1


	//   ....[43]....
        /*0358*/ 	.word	0x000043f0
        /*035c*/ 	.word	0x00000009
        /*0360*/ 	.word	0x00000000
        /*0364*/ 	.short	0x010a
        /*0366*/ 	.byte	0x3f
	.zero		1


	//   ....[44]....
        /*0368*/ 	.word	0x00004480
        /*036c*/ 	.word	0x00000006
        /*0370*/ 	.word	0x00000000
        /*0374*/ 	.short	0x010a
        /*0376*/ 	.byte	0x3f
	.zero		1


	//   ....[45]....
        /*0378*/ 	.word	0x00004510
        /*037c*/ 	.word	0x00000009
        /*0380*/ 	.word	0x00000000
        /*0384*/ 	.short	0x010a
        /*0386*/ 	.byte	0x3f
	.zero		1


	//   ....[46]....
        /*0388*/ 	.word	0x000045a0
        /*038c*/ 	.word	0x00000006
        /*0390*/ 	.word	0x00000000
        /*0394*/ 	.short	0x010a
        /*0396*/ 	.byte	0x3f
	.zero		1


	//   ....[47]....
        /*0398*/ 	.word	0x00004630
        /*039c*/ 	.word	0x00000009
        /*03a0*/ 	.word	0x00000000
        /*03a4*/ 	.short	0x010a
        /*03a6*/ 	.byte	0x3f
	.zero		1


	//   ....[48]....
        /*03a8*/ 	.word	0x000046c0
        /*03ac*/ 	.word	0x00000006
        /*03b0*/ 	.word	0x00000000
        /*03b4*/ 	.short	0x010a
        /*03b6*/ 	.byte	0x3f
	.zero		1


	//   ....[49]....
        /*03b8*/ 	.word	0x00004750
        /*03bc*/ 	.word	0x00000009
        /*03c0*/ 	.word	0x00000000
        /*03c4*/ 	.short	0x010a
        /*03c6*/ 	.byte	0x3f
	.zero		1


	//   ....[50]....
        /*03c8*/ 	.word	0x000047e0
        /*03cc*/ 	.word	0x00000006
        /*03d0*/ 	.word	0x00000000
        /*03d4*/ 	.short	0x010a
        /*03d6*/ 	.byte	0x3f
	.zero		1


	//   ....[51]....
        /*03d8*/ 	.word	0x00004870
        /*03dc*/ 	.word	0x00000009
        /*03e0*/ 	.word	0x00000000
        /*03e4*/ 	.short	0x010a
        /*03e6*/ 	.byte	0x3f
	.zero		1


	//   ....[52]....
        /*03e8*/ 	.word	0x00004900
        /*03ec*/ 	.word	0x00000006
        /*03f0*/ 	.word	0x00000000
        /*03f4*/ 	.short	0x010a
        /*03f6*/ 	.byte	0x3f
	.zero		1


	//   ....[53]....
        /*03f8*/ 	.word	0x00004990
        /*03fc*/ 	.word	0x00000003
        /*0400*/ 	.word	0x00000000
        /*0404*/ 	.short	0x010a
        /*0406*/ 	.byte	0x3f
	.zero		1


	//   ....[54]....
        /*0408*/ 	.word	0x00004a00
        /*040c*/ 	.word	0x00000003
        /*0410*/ 	.word	0xfffffff8
        /*0414*/ 	.short	0x010a
        /*0416*/ 	.byte	0x3f
	.zero		1


	//   ....[55]....
        /*0418*/ 	.word	0x00004a50
        /*041c*/ 	.word	0x00000003
        /*0420*/ 	.word	0x00000000
        /*0424*/ 	.short	0x010a
        /*0426*/ 	.byte	0x3f
	.zero		1


	//   ....[56]....
        /*0428*/ 	.word	0x00004ab0
        /*042c*/ 	.word	0x00000004
        /*0430*/ 	.word	0x00000000
        /*0434*/ 	.short	0x010a
        /*0436*/ 	.byte	0x3f
	.zero		1


	//   ....[57]....
        /*0438*/ 	.word	0x00004b10
        /*043c*/ 	.word	0x00000003
        /*0440*/ 	.word	0x00000008
        /*0444*/ 	.short	0x010a
        /*0446*/ 	.byte	0x3f
	.zero		1


	//   ....[58]....
        /*0448*/ 	.word	0x00004be0
        /*044c*/ 	.word	0x0000000e
        /*0450*/ 	.word	0x00000060
        /*0454*/ 	.short	0x010a
        /*0456*/ 	.byte	0x3f
	.zero		1


	//   ....[59]....
        /*0458*/ 	.word	0x00004cb0
        /*045c*/ 	.word	0x00000007
        /*0460*/ 	.word	0x00000000
        /*0464*/ 	.short	0x010a
        /*0466*/ 	.byte	0x3f
	.zero		1


	//   ....[60]....
        /*0468*/ 	.word	0x00004d00
        /*046c*/ 	.word	0x00000009
        /*0470*/ 	.word	0x00000000
        /*0474*/ 	.short	0x010a
        /*0476*/ 	.byte	0x3f
	.zero		1


	//   ....[61]....
        /*0478*/ 	.word	0x00004d50
        /*047c*/ 	.word	0x00000006
        /*0480*/ 	.word	0x00000000
        /*0484*/ 	.short	0x010a
        /*0486*/ 	.byte	0x3f
	.zero		1


	//   ....[62]....
        /*0488*/ 	.word	0x00004da0
        /*048c*/ 	.word	0x00000009
        /*0490*/ 	.word	0x00000000
        /*0494*/ 	.short	0x010a
        /*0496*/ 	.byte	0x3f
	.zero		1


	//   ....[63]....
        /*0498*/ 	.word	0x00004df0
        /*049c*/ 	.word	0x00000006
        /*04a0*/ 	.word	0x00000000
        /*04a4*/ 	.short	0x010a
        /*04a6*/ 	.byte	0x3f
	.zero		1


	//   ....[64]....
        /*04a8*/ 	.word	0x00004e40
        /*04ac*/ 	.word	0x00000009
        /*04b0*/ 	.word	0x00000000
        /*04b4*/ 	.short	0x010a
        /*04b6*/ 	.byte	0x3f
	.zero		1


	//   ....[65]....
        /*04b8*/ 	.word	0x00004e90
        /*04bc*/ 	.word	0x00000006
        /*04c0*/ 	.word	0x00000000
        /*04c4*/ 	.short	0x010a
        /*04c6*/ 	.byte	0x3f
	.zero		1


	//   ....[66]....
        /*04c8*/ 	.word	0x00004ee0
        /*04cc*/ 	.word	0x00000009
        /*04d0*/ 	.word	0x00000000
        /*04d4*/ 	.short	0x010a
        /*04d6*/ 	.byte	0x3f
	.zero		1


	//   ....[67]....
        /*04d8*/ 	.word	0x00004f30
        /*04dc*/ 	.word	0x00000006
        /*04e0*/ 	.word	0x00000000
        /*04e4*/ 	.short	0x010a
        /*04e6*/ 	.byte	0x3f
	.zero		1


	//   ....[68]....
        /*04e8*/ 	.word	0x00004f80
        /*04ec*/ 	.word	0x00000009
        /*04f0*/ 	.word	0x00000000
        /*04f4*/ 	.short	0x010a
        /*04f6*/ 	.byte	0x3f
	.zero		1


	//   ....[69]....
        /*04f8*/ 	.word	0x00004fd0
        /*04fc*/ 	.word	0x00000006
        /*0500*/ 	.word	0x00000000
        /*0504*/ 	.short	0x010a
        /*0506*/ 	.byte	0x3f
	.zero		1


	//----- nvinfo : EIATTR_NUM_MBARRIERS
	.align		4
.L_35:
        /*0508*/ 	.byte	0x03, 0x38
        /*050a*/ 	.short	0x001e


	//----- nvinfo : EIATTR_EXIT_INSTR_OFFSETS
	.align		4
        /*050c*/ 	.byte	0x04, 0x1c
        /*050e*/ 	.short	(.L_37 - .L_36)


	//   ....[0]....
.L_36:
        /*0510*/ 	.word	0x00001540


	//   ....[1]....
        /*0514*/ 	.word	0x000015a0


	//   ....[2]....
        /*0518*/ 	.word	0x00003430


	//   ....[3]....
        /*051c*/ 	.word	0x00003460


	//   ....[4]....
        /*0520*/ 	.word	0x000049e0


	//----- nvinfo : EIATTR_MAX_THREADS
	.align		4
.L_37:
        /*0524*/ 	.byte	0x04, 0x05
        /*0526*/ 	.short	(.L_39 - .L_38)
.L_38:
        /*0528*/ 	.word	0x00000180
        /*052c*/ 	.word	0x00000001
        /*0530*/ 	.word	0x00000001


	//----- nvinfo : EIATTR_CRS_STACK_SIZE
	.align		4
.L_39:
        /*0534*/ 	.byte	0x04, 0x1e
        /*0536*/ 	.short	(.L_41 - .L_40)
.L_40:
        /*0538*/ 	.word	0x00000000


	//----- nvinfo : EIATTR_CBANK_PARAM_SIZE
	.align		4
.L_41:
        /*053c*/ 	.byte	0x03, 0x19
        /*053e*/ 	.short	0x0470


	//----- nvinfo : EIATTR_PARAM_CBANK
	.align		4
        /*0540*/ 	.byte	0x04, 0x0a
        /*0542*/ 	.short	(.L_43 - .L_42)
	.align		4
.L_42:
        /*0544*/ 	.word	index@(.nv.constant0._ZN7cutlass13device_kernelINS_4gemm6kernel13GemmUniversalIN4cute5tupleIJiiiiEEENS1_10collective13CollectiveMmaINS1_34MainloopSm90TmaGmmaWarpSpecializedILi12ENS5_IJNS4_1CILi2EEENSA_ILi1EEESC_EEENS1_32KernelTmaWarpSpecializedPingpongEEENS5_IJNSA_ILi64EEENSA_ILi8EEENSA_ILi256EEEEEEaNS5_IJlSC_lEEEaSK_NS4_8TiledMMAINS4_8MMA_AtomIJNS4_4SM904GMMA25MMA_64x8x32_S32S8S8_SS_TNEEEENS4_6LayoutINS5_IJSC_SC_SC_EEENS5_IJNSA_ILi0EEEST_ST_EEEEENS5_IJNS4_10UnderscoreESW_SW_EEEEENS4_13SM90_TMA_LOADENS4_14ComposedLayoutINS4_7SwizzleILi3ELi4ELi3EEENS4_18smem_ptr_flag_bitsILi8EEENSR_INS5_IJSH_NSA_ILi128EEEEEENS5_IJS15_SC_EEEEEEEvNS4_8identityENS4_23SM90_TMA_LOAD_MULTICASTES19_vS1A_EENS_8epilogue10collective6detail29Sm90TmaWarpSpecializedAdapterINS1E_15DefaultEpilogueIaSK_SK_NS1D_6thread17LinearCombinationIaLi1EiiLNS1I_9ScaleType4KindE0ELNS_15FloatRoundStyleE2EaEENS1_15EpilogueDefaultEEEEEvvEEEEvNT_6ParamsE)
        /*0548*/ 	.short	0x0210
        /*054a*/ 	.short	0x0470


	//----- nvinfo : EIATTR_SW_WAR
	.align		4
.L_43:
        /*054c*/ 	.byte	0x04, 0x36
        /*054e*/ 	.short	(.L_45 - .L_44)
.L_44:
        /*0550*/ 	.word	0x00000008
.L_45:


//--------------------- .nv.callgraph             --------------------------
	.section	.nv.callgraph,"",@"SHT_CUDA_CALLGRAPH"
	.align	4
	.sectionentsize	8
	.align		4
        /*0000*/ 	.word	0x00000000
	.align		4
        /*0004*/ 	.word	0xffffffff
	.align		4
        /*0008*/ 	.word	index@(_ZN7cutlass13device_kernelINS_4gemm6kernel13GemmUniversalIN4cute5tupleIJiiiiEEENS1_10collective13CollectiveMmaINS1_34MainloopSm90TmaGmmaWarpSpecializedILi12ENS5_IJNS4_1CILi2EEENSA_ILi1EEESC_EEENS1_32KernelTmaWarpSpecializedPingpongEEENS5_IJNSA_ILi64EEENSA_ILi8EEENSA_ILi256EEEEEEaNS5_IJlSC_lEEEaSK_NS4_8TiledMMAINS4_8MMA_AtomIJNS4_4SM904GMMA25MMA_64x8x32_S32S8S8_SS_TNEEEENS4_6LayoutINS5_IJSC_SC_SC_EEENS5_IJNSA_ILi0EEEST_ST_EEEEENS5_IJNS4_10UnderscoreESW_SW_EEEEENS4_13SM90_TMA_LOADENS4_14ComposedLayoutINS4_7SwizzleILi3ELi4ELi3EEENS4_18smem_ptr_flag_bitsILi8EEENSR_INS5_IJSH_NSA_ILi128EEEEEENS5_IJS15_SC_EEEEEEEvNS4_8identityENS4_23SM90_TMA_LOAD_MULTICASTES19_vS1A_EENS_8epilogue10collective6detail29Sm90TmaWarpSpecializedAdapterINS1E_15DefaultEpilogueIaSK_SK_NS1D_6thread17LinearCombinationIaLi1EiiLNS1I_9ScaleType4KindE0ELNS_15FloatRoundStyleE2EaEENS1_15EpilogueDefaultEEEEEvvEEEEvNT_6ParamsE)
	.align		4
        /*000c*/ 	.word	index@(__assertfail)
	.align		4
        /*0010*/ 	.word	0x00000000
	.align		4
        /*0014*/ 	.word	0xfffffffe
	.align		4
        /*0018*/ 	.word	0x00000000
	.align		4
        /*001c*/ 	.word	0xfffffffd
	.align		4
        /*0020*/ 	.word	0x00000000
	.align		4
        /*0024*/ 	.word	0xfffffffc


//--------------------- .nv.constant4             --------------------------
	.section	.nv.constant4,"a",@progbits
	.align	8
	.align		8
.nv.constant4:
        /*0000*/ 	.dword	__assertfail
	.align		8
        /*0008*/ 	.dword	__unnamed_1
	.align		8
        /*0010*/ 	.dword	_ZN39_INTERNAL_cff3dca4_4_k_cu_0ee02336_91304cuda3std3__45__cpo5beginE
	.align		8
        /*0018*/ 	.dword	_ZN39_INTERNAL_cff3dca4_4_k_cu_0ee02336_91304cuda3std3__45__cpo3endE
	.align		8
        /*0020*/ 	.dword	_ZN39_INTERNAL_cff3dca4_4_k_cu_0ee02336_91304cuda3std3__45__cpo6cbeginE
	.align		8
        /*0028*/ 	.dword	_ZN39_INTERNAL_cff3dca4_4_k_cu_0ee02336_91304cuda3std3__45__cpo4cendE
	.align		8
        /*0030*/ 	.dword	_ZN39_INTERNAL_cff3dca4_4_k_cu_0ee02336_91304cuda3std3__441_GLOBAL__N__cff3dca4_4_k_cu_0ee02336_91306ignoreE
	.align		8
        /*0038*/ 	.dword	_ZN39_INTERNAL_cff3dca4_4_k_cu_0ee02336_91304cuda3std3__419piecewise_constructE
	.align		8
        /*0040*/ 	.dword	_ZN39_INTERNAL_cff3dca4_4_k_cu_0ee02336_91304cuda3std3__48in_placeE
	.align		8
        /*0048*/ 	.dword	_ZN39_INTERNAL_cff3dca4_4_k_cu_0ee02336_91304cuda3std6ranges3__45__cpo4swapE
	.align		8
        /*0050*/ 	.dword	_ZN39_INTERNAL_cff3dca4_4_k_cu_0ee02336_91304cuda3std6ranges3__45__cpo9iter_moveE
	.align		8
        /*0058*/ 	.dword	_ZN39_INTERNAL_cff3dca4_4_k_cu_0ee02336_91304cute7productE
	.align		8
        /*0060*/ 	.dword	_ZN39_INTERNAL_cff3dca4_4_k_cu_0ee02336_91304cute1_E
	.align		8
        /*0068*/ 	.dword	$str$22
	.align		8
        /*0070*/ 	.dword	$str$23


//--------------------- .text._ZN7cutlass13device_kernelINS_4gemm6kernel13GemmUniversalIN4cute5tupleIJiiiiEEENS1_10collective13CollectiveMmaINS1_34MainloopSm90TmaGmmaWarpSpecializedILi12ENS5_IJNS4_1CILi2EEENSA_ILi1EEESC_EEENS1_32KernelTmaWarpSpecializedPingpongEEENS5_IJNSA_ILi64EEENSA_ILi8EEENSA_ILi256EEEEEEaNS5_IJlSC_lEEEaSK_NS4_8TiledMMAINS4_8MMA_AtomIJNS4_4SM904GMMA25MMA_64x8x32_S32S8S8_SS_TNEEEENS4_6LayoutINS5_IJSC_SC_SC_EEENS5_IJNSA_ILi0EEEST_ST_EEEEENS5_IJNS4_10UnderscoreESW_SW_EEEEENS4_13SM90_TMA_LOADENS4_14ComposedLayoutINS4_7SwizzleILi3ELi4ELi3EEENS4_18smem_ptr_flag_bitsILi8EEENSR_INS5_IJSH_NSA_ILi128EEEEEENS5_IJS15_SC_EEEEEEEvNS4_8identityENS4_23SM90_TMA_LOAD_MULTICASTES19_vS1A_EENS_8epilogue10collective6detail29Sm90TmaWarpSpecializedAdapterINS1E_15DefaultEpilogueIaSK_SK_NS1D_6thread17LinearCombinationIaLi1EiiLNS1I_9ScaleType4KindE0ELNS_15FloatRoundStyleE2EaEENS1_15EpilogueDefaultEEEEEvvEEEEvNT_6ParamsE --------------------------
	.section	.text._ZN7cutlass13device_kernelINS_4gemm6kernel13GemmUniversalIN4cute5tupleIJiiiiEEENS1_10collective13CollectiveMmaINS1_34MainloopSm90TmaGmmaWarpSpecializedILi12ENS5_IJNS4_1CILi2EEENSA_ILi1EEESC_EEENS1_32KernelTmaWarpSpecializedPingpongEEENS5_IJNSA_ILi64EEENSA_ILi8EEENSA_ILi256EEEEEEaNS5_IJlSC_lEEEaSK_NS4_8TiledMMAINS4_8MMA_AtomIJNS4_4SM904GMMA25MMA_64x8x32_S32S8S8_SS_TNEEEENS4_6LayoutINS5_IJSC_SC_SC_EEENS5_IJNSA_ILi0EEEST_ST_EEEEENS5_IJNS4_10UnderscoreESW_SW_EEEEENS4_13SM90_TMA_LOADENS4_14ComposedLayoutINS4_7SwizzleILi3ELi4ELi3EEENS4_18smem_ptr_flag_bitsILi8EEENSR_INS5_IJSH_NSA_ILi128EEEEEENS5_IJS15_SC_EEEEEEEvNS4_8identityENS4_23SM90_TMA_LOAD_MULTICASTES19_vS1A_EENS_8epilogue10collective6detail29Sm90TmaWarpSpecializedAdapterINS1E_15DefaultEpilogueIaSK_SK_NS1D_6thread17LinearCombinationIaLi1EiiLNS1I_9ScaleType4KindE0ELNS_15FloatRoundStyleE2EaEENS1_15EpilogueDefaultEEEEEvvEEEEvNT_6ParamsE,"ax",@progbits
	.align	128
.text._ZN7cutlass13device_kernelINS_4gemm6kernel13GemmUniversalIN4cute5tupleIJiiiiEEENS1_10collective13CollectiveMmaINS1_34MainloopSm90TmaGmmaWarpSpecializedILi12ENS5_IJNS4_1CILi2EEENSA_ILi1EEESC_EEENS1_32KernelTmaWarpSpecializedPingpongEEENS5_IJNSA_ILi64EEENSA_ILi8EEENSA_ILi256EEEEEEaNS5_IJlSC_lEEEaSK_NS4_8TiledMMAINS4_8MMA_AtomIJNS4_4SM904GMMA25MMA_64x8x32_S32S8S8_SS_TNEEEENS4_6LayoutINS5_IJSC_SC_SC_EEENS5_IJNSA_ILi0EEEST_ST_EEEEENS5_IJNS4_10UnderscoreESW_SW_EEEEENS4_13SM90_TMA_LOADENS4_14ComposedLayoutINS4_7SwizzleILi3ELi4ELi3EEENS4_18smem_ptr_flag_bitsILi8EEENSR_INS5_IJSH_NSA_ILi128EEEEEENS5_IJS15_SC_EEEEEEEvNS4_8identityENS4_23SM90_TMA_LOAD_MULTICASTES19_vS1A_EENS_8epilogue10collective6detail29Sm90TmaWarpSpecializedAdapterINS1E_15DefaultEpilogueIaSK_SK_NS1D_6thread17LinearCombinationIaLi1EiiLNS1I_9ScaleType4KindE0ELNS_15FloatRoundStyleE2EaEENS1_15EpilogueDefaultEEEEEvvEEEEvNT_6ParamsE:
        .type           _ZN7cutlass13device_kernelINS_4gemm6kernel13GemmUniversalIN4cute5tupleIJiiiiEEENS1_10collective13CollectiveMmaINS1_34MainloopSm90TmaGmmaWarpSpecializedILi12ENS5_IJNS4_1CILi2EEENSA_ILi1EEESC_EEENS1_32KernelTmaWarpSpecializedPingpongEEENS5_IJNSA_ILi64EEENSA_ILi8EEENSA_ILi256EEEEEEaNS5_IJlSC_lEEEaSK_NS4_8TiledMMAINS4_8MMA_AtomIJNS4_4SM904GMMA25MMA_64x8x32_S32S8S8_SS_TNEEEENS4_6LayoutINS5_IJSC_SC_SC_EEENS5_IJNSA_ILi0EEEST_ST_EEEEENS5_IJNS4_10UnderscoreESW_SW_EEEEENS4_13SM90_TMA_LOADENS4_14ComposedLayoutINS4_7SwizzleILi3ELi4ELi3EEENS4_18smem_ptr_flag_bitsILi8EEENSR_INS5_IJSH_NSA_ILi128EEEEEENS5_IJS15_SC_EEEEEEEvNS4_8identityENS4_23SM90_TMA_LOAD_MULTICASTES19_vS1A_EENS_8epilogue10collective6detail29Sm90TmaWarpSpecializedAdapterINS1E_15DefaultEpilogueIaSK_SK_NS1D_6thread17LinearCombinationIaLi1EiiLNS1I_9ScaleType4KindE0ELNS_15FloatRoundStyleE2EaEENS1_15EpilogueDefaultEEEEEvvEEEEvNT_6ParamsE,@function
        .size           _ZN7cutlass13device_kernelINS_4gemm6kernel13GemmUniversalIN4cute5tupleIJiiiiEEENS1_10collective13CollectiveMmaINS1_34MainloopSm90TmaGmmaWarpSpecializedILi12ENS5_IJNS4_1CILi2EEENSA_ILi1EEESC_EEENS1_32KernelTmaWarpSpecializedPingpongEEENS5_IJNSA_ILi64EEENSA_ILi8EEENSA_ILi256EEEEEEaNS5_IJlSC_lEEEaSK_NS4_8TiledMMAINS4_8MMA_AtomIJNS4_4SM904GMMA25MMA_64x8x32_S32S8S8_SS_TNEEEENS4_6LayoutINS5_IJSC_SC_SC_EEENS5_IJNSA_ILi0EEEST_ST_EEEEENS5_IJNS4_10UnderscoreESW_SW_EEEEENS4_13SM90_TMA_LOADENS4_14ComposedLayoutINS4_7SwizzleILi3ELi4ELi3EEENS4_18smem_ptr_flag_bitsILi8EEENSR_INS5_IJSH_NSA_ILi128EEEEEENS5_IJS15_SC_EEEEEEEvNS4_8identityENS4_23SM90_TMA_LOAD_MULTICASTES19_vS1A_EENS_8epilogue10collective6detail29Sm90TmaWarpSpecializedAdapterINS1E_15DefaultEpilogueIaSK_SK_NS1D_6thread17LinearCombinationIaLi1EiiLNS1I_9ScaleType4KindE0ELNS_15FloatRoundStyleE2EaEENS1_15EpilogueDefaultEEEEEvvEEEEvNT_6ParamsE,(.L_x_102 - _ZN7cutlass13device_kernelINS_4gemm6kernel13GemmUniversalIN4cute5tupleIJiiiiEEENS1_10collective13CollectiveMmaINS1_34MainloopSm90TmaGmmaWarpSpecializedILi12ENS5_IJNS4_1CILi2EEENSA_ILi1EEESC_EEENS1_32KernelTmaWarpSpecializedPingpongEEENS5_IJNSA_ILi64EEENSA_ILi8EEENSA_ILi256EEEEEEaNS5_IJlSC_lEEEaSK_NS4_8TiledMMAINS4_8MMA_AtomIJNS4_4SM904GMMA25MMA_64x8x32_S32S8S8_SS_TNEEEENS4_6LayoutINS5_IJSC_SC_SC_EEENS5_IJNSA_ILi0EEEST_ST_EEEEENS5_IJNS4_10UnderscoreESW_SW_EEEEENS4_13SM90_TMA_LOADENS4_14ComposedLayoutINS4_7SwizzleILi3ELi4ELi3EEENS4_18smem_ptr_flag_bitsILi8EEENSR_INS5_IJSH_NSA_ILi128EEEEEENS5_IJS15_SC_EEEEEEEvNS4_8identityENS4_23SM90_TMA_LOAD_MULTICASTES19_vS1A_EENS_8epilogue10collective6detail29Sm90TmaWarpSpecializedAdapterINS1E_15DefaultEpilogueIaSK_SK_NS1D_6thread17LinearCombinationIaLi1EiiLNS1I_9ScaleType4KindE0ELNS_15FloatRoundStyleE2EaEENS1_15EpilogueDefaultEEEEEvvEEEEvNT_6ParamsE)
        .other          _ZN7cutlass13device_kernelINS_4gemm6kernel13GemmUniversalIN4cute5tupleIJiiiiEEENS1_10collective13CollectiveMmaINS1_34MainloopSm90TmaGmmaWarpSpecializedILi12ENS5_IJNS4_1CILi2EEENSA_ILi1EEESC_EEENS1_32KernelTmaWarpSpecializedPingpongEEENS5_IJNSA_ILi64EEENSA_ILi8EEENSA_ILi256EEEEEEaNS5_IJlSC_lEEEaSK_NS4_8TiledMMAINS4_8MMA_AtomIJNS4_4SM904GMMA25MMA_64x8x32_S32S8S8_SS_TNEEEENS4_6LayoutINS5_IJSC_SC_SC_EEENS5_IJNSA_ILi0EEEST_ST_EEEEENS5_IJNS4_10UnderscoreESW_SW_EEEEENS4_13SM90_TMA_LOADENS4_14ComposedLayoutINS4_7SwizzleILi3ELi4ELi3EEENS4_18smem_ptr_flag_bitsILi8EEENSR_INS5_IJSH_NSA_ILi128EEEEEENS5_IJS15_SC_EEEEEEEvNS4_8identityENS4_23SM90_TMA_LOAD_MULTICASTES19_vS1A_EENS_8epilogue10collective6detail29Sm90TmaWarpSpecializedAdapterINS1E_15DefaultEpilogueIaSK_SK_NS1D_6thread17LinearCombinationIaLi1EiiLNS1I_9ScaleType4KindE0ELNS_15FloatRoundStyleE2EaEENS1_15EpilogueDefaultEEEEEvvEEEEvNT_6ParamsE,@"STO_CUDA_ENTRY STV_DEFAULT"
_ZN7cutlass13device_kernelINS_4gemm6kernel13GemmUniversalIN4cute5tupleIJiiiiEEENS1_10collective13CollectiveMmaINS1_34MainloopSm90TmaGmmaWarpSpecializedILi12ENS5_IJNS4_1CILi2EEENSA_ILi1EEESC_EEENS1_32KernelTmaWarpSpecializedPingpongEEENS5_IJNSA_ILi64EEENSA_ILi8EEENSA_ILi256EEEEEEaNS5_IJlSC_lEEEaSK_NS4_8TiledMMAINS4_8MMA_AtomIJNS4_4SM904GMMA25MMA_64x8x32_S32S8S8_SS_TNEEEENS4_6LayoutINS5_IJSC_SC_SC_EEENS5_IJNSA_ILi0EEEST_ST_EEEEENS5_IJNS4_10UnderscoreESW_SW_EEEEENS4_13SM90_TMA_LOADENS4_14ComposedLayoutINS4_7SwizzleILi3ELi4ELi3EEENS4_18smem_ptr_flag_bitsILi8EEENSR_INS5_IJSH_NSA_ILi128EEEEEENS5_IJS15_SC_EEEEEEEvNS4_8identityENS4_23SM90_TMA_LOAD_MULTICASTES19_vS1A_EENS_8epilogue10collective6detail29Sm90TmaWarpSpecializedAdapterINS1E_15DefaultEpilogueIaSK_SK_NS1D_6thread17LinearCombinationIaLi1EiiLNS1I_9ScaleType4KindE0ELNS_15FloatRoundStyleE2EaEENS1_15EpilogueDefaultEEEEEvvEEEEvNT_6ParamsE:
[----:B------:R-:W0:Y:S01]  /*0000*/  LDC R1, c[0x0][0x28] ;  /* 0x00000a00ff017b82 */ /* 0x000e220000000800 */
[----:B------:R-:W1:Y:S01]  /*0010*/  S2R R3, SR_TID.X ;  /* 0x0000000000037919 */ /* 0x000e620000002100 */
[----:B------:R-:W-:Y:S01]  /*0020*/  ELECT P0, URZ, PT ;  /* 0x00000000003f782f */ /* 0x000fe20003800000 */
[----:B------:R-:W-:Y:S01]  /*0030*/  BSSY B0, `(.L_x_0) ;  /* 0x000000f000007945 */ /* 0x000fe20003800000 */
[--C-:B-1----:R-:W-:Y:S02]  /*0040*/  SHF.R.U32.HI R0, RZ, 0x5, R3.reuse ;  /* 0x00000005ff007819 */ /* 0x102fe40000011603 */
[----:B------:R-:W-:-:S03]  /*0050*/  SHF.R.U32.HI R6, RZ, 0x7, R3 ;  /* 0x00000007ff067819 */ /* 0x000fc60000011603 */
[----:B------:R-:W1:Y:S04]  /*0060*/  SHFL.IDX PT, R5, R0, RZ, 0x1f ;  /* 0x00001fff00057589 */ /* 0x000e6800000e0000 */
[----:B------:R2:W3:Y:S01]  /*0070*/  SHFL.IDX PT, R10, R6, RZ, 0x1f ;  /* 0x00001fff060a7589 */ /* 0x0004e200000e0000 */
[----:B-1----:R-:W-:-:S13]  /*0080*/  ISETP.NE.OR P0, PT, R5, RZ, !P0 ;  /* 0x000000ff0500720c */ /* 0x002fda0004705670 */
[----:B0-23--:R-:W-:Y:S05]  /*0090*/  @P0 BRA `(.L_x_1) ;  /* 0x0000000000200947 */ /* 0x00dfea0003800000 */
[----:B------:R-:W-:Y:S02]  /*00a0*/  ULDC.64 UR4, c[0x0][0x198] ;  /* 0x0000660000047ab9 */ /* 0x000fe40000000a00 */
[----:B------:R-:W-:Y:S02]  /*00b0*/  UIADD3 UR6, UP0, UR4, 0xf0, URZ ;  /* 0x000000f004067890 */ /* 0x000fe4000ff1e03f */
[----:B------:R-:W-:Y:S02]  /*00c0*/  UIADD3 UR4, UP1, UR4, 0x1f0, URZ ;  /* 0x000001f004047890 */ /* 0x000fe4000ff3e03f */
[----:B------:R-:W-:Y:S02]  /*00d0*/  UIADD3.X UR7, URZ, UR5, URZ, UP0, !UPT ;  /* 0x000000053f077290 */ /* 0x000fe400087fe43f */
[----:B------:R-:W-:-:S07]  /*00e0*/  UIADD3.X UR5, URZ, UR5, URZ, UP1, !UPT ;  /* 0x000000053f057290 */ /* 0x000fce0008ffe43f */
[----:B------:R0:W-:Y:S02]  /*00f0*/  UTMACCTL.PF [UR6] ;  /* 0x00000000060079b9 */ /* 0x0001e40008040000 */
[----:B------:R0:W-:Y:S02]  /*0100*/  UTMACCTL.PF [UR4] ;  /* 0x00000000040079b9 */ /* 0x0001e40008040000 */
[----:B0-----:R-:W-:Y:S01]  /*0110*/  NOP ;  /* 0x0000000000007918 */ /* 0x001fe20000000000 */
.L_x_1:
[----:B------:R-:W-:Y:S05]  /*0120*/  BSYNC B0 ;  /* 0x0000000000007941 */ /* 0x000fea0003800000 */
.L_x_0:
[----:B------:R-:W0:Y:S02]  /*0130*/  SHFL.IDX PT, R8, R0, RZ, 0x1f ;  /* 0x00001fff00087589 */ /* 0x000e2400000e0000 */
[----:B0-----:R-:W-:-:S13]  /*0140*/  ISETP.NE.AND P0, PT, R8, RZ, PT ;  /* 0x000000ff0800720c */ /* 0x001fda0003f05270 */
[----:B------:R-:W-:Y:S05]  /*0150*/  @P0 BRA `(.L_x_2) ;  /* 0x0000000000a40947 */ /* 0x000fea0003800000 */
[----:B------:R-:W-:Y:S01]  /*0160*/  ELECT P0, URZ, PT ;  /* 0x00000000003f782f */ /* 0x000fe20003800000 */
[----:B------:R-:W-:-:S12]  /*0170*/  BSSY B0, `(.L_x_2) ;  /* 0x0000027000007945 */ /* 0x000fd80003800000 */
[----:B------:R-:W-:Y:S05]  /*0180*/  @!P0 BRA `(.L_x_3) ;  /* 0x0000000000948947 */ /* 0x000fea0003800000 */
[----:B------:R-:W0:Y:S01]  /*0190*/  S2UR UR8, SR_CgaCtaId ;  /* 0x00000000000879c3 */ /* 0x000e220000008800 */
[----:B------:R-:W-:Y:S01]  /*01a0*/  UMOV UR4, 0x400 ;  /* 0x0000040000047882 */ /* 0x000fe20000000000 */
[----:B------:R-:W-:Y:S01]  /*01b0*/  UMOV UR5, 0x1 ;  /* 0x0000000100057882 */ /* 0x000fe20000000000 */
[----:B------:R-:W-:Y:S02]  /*01c0*/  UMOV UR6, 0x2 ;  /* 0x0000000200067882 */ /* 0x000fe40000000000 */
[----:B------:R-:W-:-:S04]  /*01d0*/  UIADD3 UR6, -UR6, 0x100000, URZ ;  /* 0x0010000006067890 */ /* 0x000fc8000fffe13f */
[----:B------:R-:W-:Y:S02]  /*01e0*/  USHF.L.U32 UR7, UR6, 0xb, URZ ;  /* 0x0000000b06077899 */ /* 0x000fe4000800063f */
[----:B------:R-:W-:Y:S02]  /*01f0*/  USHF.L.U32 UR6, UR6, 0x1, URZ ;  /* 0x0000000106067899 */ /* 0x000fe4000800063f */
[----:B0-----:R-:W-:Y:S02]  /*0200*/  ULEA UR8, UR8, UR4, 0x18 ;  /* 0x0000000408087291 */ /* 0x001fe4000f8ec03f */
[----:B------:R-:W-:-:S04]  /*0210*/  UIADD3 UR4, -UR5, 0x100000, URZ ;  /* 0x0010000005047890 */ /* 0x000fc8000fffe13f */
[----:B------:R-:W-:Y:S02]  /*0220*/  USHF.L.U32 UR5, UR4, 0xb, URZ ;  /* 0x0000000b04057899 */ /* 0x000fe4000800063f */
[----:B------:R-:W-:Y:S01]  /*0230*/  USHF.L.U32 UR4, UR4, 0x1, URZ ;  /* 0x0000000104047899 */ /* 0x000fe2000800063f */
[----:B------:R-:W0:Y:S11]  /*0240*/  FENCE.VIEW.ASYNC.S ;  /* 0x00000000000073c6 */ /* 0x000e360000000000 */
[----:B0-----:R0:W1:Y:S01]  /*0250*/  SYNCS.EXCH.64 URZ, [UR8], UR4 ;  /* 0x00000004083f75b2 */ /* 0x0010620008000100 */
[----:B------:R0:W2:Y:S01]  /*0260*/  SYNCS.EXCH.64 URZ, [UR8+0x60], UR6 ;  /* 0x00006006083f75b2 */ /* 0x0000a20008000100 */
[----:B------:R0:W3:Y:S01]  /*0270*/  SYNCS.EXCH.64 URZ, [UR8+0x8], UR4 ;  /* 0x00000804083f75b2 */ /* 0x0000e20008000100 */
[----:B------:R0:W4:Y:S01]  /*0280*/  SYNCS.EXCH.64 URZ, [UR8+0x68], UR6 ;  /* 0x00006806083f75b2 */ /* 0x0001220008000100 */
[----:B------:R0:W0:Y:S01]  /*0290*/  SYNCS.EXCH.64 URZ, [UR8+0x10], UR4 ;  /* 0x00001004083f75b2 */ /* 0x0000220008000100 */
        /* <DEDUP_REMOVED lines=19> */
[----:B-1----:R-:W-:Y:S01]  /*03d0*/  NOP ;  /* 0x0000000000007918 */ /* 0x002fe20000000000 */
.L_x_3:
[----:B0-----:R-:W-:Y:S05]  /*03e0*/  BSYNC B0 ;  /* 0x0000000000007941 */ /* 0x001fea0003800000 */
.L_x_2:
[----:B------:R-:W0:Y:S01]  /*03f0*/  S2UR UR12, SR_CTAID.X ;  /* 0x00000000000c79c3 */ /* 0x000e220000002500 */
[----:B------:R-:W1:Y:S01]  /*0400*/  SHFL.IDX PT, R9, R0, RZ, 0x1f ;  /* 0x00001fff00097589 */ /* 0x000e6200000e0000 */
[----:B------:R-:W-:Y:S02]  /*0410*/  SHF.R.S32.HI R2, RZ, 0x1f, R3 ;  /* 0x0000001fff027819 */ /* 0x000fe40000011403 */
[----:B------:R-:W-:Y:S01]  /*0420*/  ELECT P0, URZ, PT ;  /* 0x00000000003f782f */ /* 0x000fe20003800000 */
[----:B------:R-:W-:Y:S01]  /*0430*/  NOP ;  /* 0x0000000000007918 */ /* 0x000fe20000000000 */
[----:B------:R5:W2:Y:S01]  /*0440*/  SHFL.IDX PT, R12, R0, RZ, 0x1f ;  /* 0x00001fff000c7589 */ /* 0x000aa200000e0000 */
[----:B------:R-:W-:Y:S01]  /*0450*/  LEA.HI R2, R2, R3, RZ, 0x7 ;  /* 0x0000000302027211 */ /* 0x000fe200078f38ff */
[----:B------:R-:W-:Y:S01]  /*0460*/  ULDC UR4, c[0x0][0x150] ;  /* 0x0000540000047ab9 */ /* 0x000fe20000000800 */
[----:B------:R-:W-:Y:S01]  /*0470*/  ELECT P1, URZ, PT ;  /* 0x00000000003f782f */ /* 0x000fe20003820000 */
[----:B------:R-:W3:Y:S01]  /*0480*/  S2R R4, SR_CTAID.Y ;  /* 0x0000000000047919 */ /* 0x000ee20000002600 */
[----:B------:R-:W-:Y:S01]  /*0490*/  LOP3.LUT R2, R2, 0xffffff80, RZ, 0xc0, !PT ;  /* 0xffffff8002027812 */ /* 0x000fe200078ec0ff */
[----:B------:R-:W4:Y:S01]  /*04a0*/  LDC R15, c[0x0][0x144] ;  /* 0x00005100ff0f7b82 */ /* 0x000f220000000800 */
[----:B------:R-:W-:Y:S01]  /*04b0*/  UMOV UR11, 0x80 ;  /* 0x00000080000b7882 */ /* 0x000fe20000000000 */
[----:B------:R2:W4:Y:S01]  /*04c0*/  SHFL.IDX PT, R17, R6, RZ, 0x1f ;  /* 0x00001fff06117589 */ /* 0x00052200000e0000 */
[----:B------:R-:W-:Y:S01]  /*04d0*/  NOP ;  /* 0x0000000000007918 */ /* 0x000fe20000000000 */
[----:B------:R-:W-:Y:S01]  /*04e0*/  IMAD.IADD R2, R3, 0x1, -R2 ;  /* 0x0000000103027824 */ /* 0x000fe200078e0a02 */
[C---:B------:R-:W-:Y:S01]  /*04f0*/  ISETP.NE.AND P4, PT, R10.reuse, RZ, PT ;  /* 0x000000ff0a00720c */ /* 0x040fe20003f85270 */
[----:B------:R-:W-:-:S02]  /*0500*/  VIADD R38, R10, 0xffffffff ;  /* 0xffffffff0a267836 */ /* 0x000fc40000000000 */
[----:B------:R-:W4:Y:S01]  /*0510*/  LDC R16, c[0x0][0x140] ;  /* 0x00005000ff107b82 */ /* 0x000f220000000800 */
[----:B------:R-:W-:Y:S01]  /*0520*/  SHF.R.S32.HI R7, RZ, 0x1f, R2 ;  /* 0x0000001fff077819 */ /* 0x000fe20000011402 */
[----:B------:R-:W-:Y:S01]  /*0530*/  IMAD.MOV.U32 R27, RZ, RZ, 0x1 ;  /* 0x00000001ff1b7424 */ /* 0x000fe200078e00ff */
[----:B------:R-:W-:Y:S02]  /*0540*/  ISETP.GE.U32.AND P6, PT, R38, 0x2, PT ;  /* 0x000000022600780c */ /* 0x000fe40003fc6070 */
[----:B0-----:R-:W-:Y:S02]  /*0550*/  I2FP.F32.U32 R13, UR12 ;  /* 0x0000000c000d7c45 */ /* 0x001fe40008201000 */
[----:B-1----:R-:W-:Y:S02]  /*0560*/  ISETP.NE.OR P0, PT, R9, RZ, !P0 ;  /* 0x000000ff0900720c */ /* 0x002fe40004705670 */
[----:B------:R-:W-:Y:S01]  /*0570*/  LEA.HI R9, R7, R2, RZ, 0x3 ;  /* 0x0000000207097211 */ /* 0x000fe200078f18ff */
[----:B------:R-:W-:Y:S01]  /*0580*/  FMUL R14, R13, UR4 ;  /* 0x000000040d0e7c20 */ /* 0x000fe20008400000 */
[----:B------:R-:W-:Y:S01]  /*0590*/  SHF.R.S32.HI R13, RZ, 0x1f, R8 ;  /* 0x0000001fff0d7819 */ /* 0x000fe20000011408 */
[----:B------:R-:W-:Y:S01]  /*05a0*/  ULDC UR4, c[0x0][0x154] ;  /* 0x0000550000047ab9 */ /* 0x000fe20000000800 */
[----:B------:R-:W-:-:S02]  /*05b0*/  SHF.R.S32.HI R11, RZ, 0x3, R9 ;  /* 0x00000003ff0b7819 */ /* 0x000fc40000011409 */
[----:B-----5:R-:W-:Y:S01]  /*05c0*/  SHF.R.S32.HI R0, RZ, 0x1f, R9 ;  /* 0x0000001fff007819 */ /* 0x020fe20000011409 */
[----:B------:R-:W0:Y:S01]  /*05d0*/  F2I.U32.TRUNC.NTZ R14, R14 ;  /* 0x0000000e000e7305 */ /* 0x000e22000020f000 */
[----:B------:R-:W-:Y:S02]  /*05e0*/  LEA.HI R13, R13, R8, RZ, 0x2 ;  /* 0x000000080d0d7211 */ /* 0x000fe400078f10ff */
[----:B------:R-:W-:Y:S01]  /*05f0*/  LEA.HI R9, R0, R11, RZ, 0x2 ;  /* 0x0000000b00097211 */ /* 0x000fe200078f10ff */
[----:B------:R-:W-:Y:S01]  /*0600*/  VOTEU.ALL UP1, P0 ;  /* 0x00000000003f7886 */ /* 0x000fe20000020000 */
[----:B--2---:R-:W-:Y:S01]  /*0610*/  ISETP.NE.OR P1, PT, R12, RZ, !P1 ;  /* 0x000000ff0c00720c */ /* 0x004fe20004f25670 */
[----:B------:R-:W-:Y:S01]  /*0620*/  VOTEU.ALL UP0, P0 ;  /* 0x00000000003f7886 */ /* 0x000fe20000000000 */
[----:B------:R-:W-:Y:S02]  /*0630*/  LOP3.LUT R6, R9, 0xfffffffc, RZ, 0xc0, !PT ;  /* 0xfffffffc09067812 */ /* 0x000fe400078ec0ff */
[----:B------:R-:W-:Y:S01]  /*0640*/  LOP3.LUT R13, R13, 0x3ffffffc, RZ, 0xc0, !PT ;  /* 0x3ffffffc0d0d7812 */ /* 0x000fe200078ec0ff */
[----:B------:R-:W1:Y:S01]  /*0650*/  @!UP1 S2UR UR7, SR_CgaCtaId ;  /* 0x00000000000799c3 */ /* 0x000e620000008800 */
[----:B---3--:R-:W-:Y:S01]  /*0660*/  I2FP.F32.U32 R9, R4 ;  /* 0x0000000400097245 */ /* 0x008fe20000201000 */
[----:B------:R-:W-:Y:S01]  /*0670*/  IMAD.IADD R6, R11, 0x1, -R6 ;  /* 0x000000010b067824 */ /* 0x000fe200078e0a06 */
[----:B------:R-:W-:Y:S01]  /*0680*/  SHF.R.S32.HI R0, RZ, 0x1f, R5 ;  /* 0x0000001fff007819 */ /* 0x000fe20000011405 */
[----:B------:R-:W-:Y:S01]  /*0690*/  IMAD.IADD R13, R8, 0x1, -R13 ;  /* 0x00000001080d7824 */ /* 0x000fe200078e0a0d */
[----:B------:R-:W-:Y:S01]  /*06a0*/  @!UP1 UMOV UR6, 0x400 ;  /* 0x0000040000069882 */ /* 0x000fe20000000000 */
[----:B0-----:R-:W-:-:S02]  /*06b0*/  IMAD.MOV R14, RZ, RZ, -R14 ;  /* 0x000000ffff0e7224 */ /* 0x001fc400078e0a0e */
[----:B------:R-:W-:Y:S01]  /*06c0*/  FMUL R12, R9, UR4 ;  /* 0x00000004090c7c20 */ /* 0x000fe20008400000 */
[----:B------:R-:W-:Y:S01]  /*06d0*/  IMAD R6, R13, 0x4, R6 ;  /* 0x000000040d067824 */ /* 0x000fe200078e0206 */
[----:B------:R-:W-:Y:S01]  /*06e0*/  VOTEU.ALL UP2, P1 ;  /* 0x00000000003f7886 */ /* 0x000fe20000840000 */
[----:B----4-:R-:W-:Y:S01]  /*06f0*/  IMAD R14, R15, R14, UR12 ;  /* 0x0000000c0f0e7e24 */ /* 0x010fe2000f8e020e */
[----:B------:R-:W-:Y:S01]  /*0700*/  LEA.HI R0, R0, R5, RZ, 0x2 ;  /* 0x0000000500007211 */ /* 0x000fe200078f10ff */
[----:B------:R-:W0:Y:S01]  /*0710*/  LDC R15, c[0x0][0x148] ;  /* 0x00005200ff0f7b82 */ /* 0x000e220000000800 */
[----:B------:R-:W-:Y:S01]  /*0720*/  LEA.HI R8, R6, R6, RZ, 0x1 ;  /* 0x0000000606087211 */ /* 0x000fe200078f08ff */
[----:B------:R-:W2:Y:S01]  /*0730*/  F2I.U32.TRUNC.NTZ R12, R12 ;  /* 0x0000000c000c7305 */ /* 0x000ea2000020f000 */
[----:B------:R-:W-:Y:S01]  /*0740*/  LOP3.LUT R0, R0, 0xfffffffc, RZ, 0xc0, !PT ;  /* 0xfffffffc00007812 */ /* 0x000fe200078ec0ff */
[----:B------:R-:W-:Y:S01]  /*0750*/  IMAD.SHL.U32 R9, R6, 0x4, RZ ;  /* 0x0000000406097824 */ /* 0x000fe200078e00ff */
[----:B------:R-:W-:Y:S01]  /*0760*/  LOP3.LUT R11, R8, 0xfffffffe, RZ, 0xc0, !PT ;  /* 0xfffffffe080b7812 */ /* 0x000fe200078ec0ff */
[----:B------:R-:W-:Y:S01]  /*0770*/  UMOV UR4, 0x20 ;  /* 0x0000002000047882 */ /* 0x000fe20000000000 */
[----:B------:R-:W-:Y:S01]  /*0780*/  @!UP2 UMOV UR9, 0x400 ;  /* 0x000004000009a882 */ /* 0x000fe20000000000 */
[----:B------:R-:W3:Y:S01]  /*0790*/  @!UP2 S2UR UR10, SR_CgaCtaId ;  /* 0x00000000000aa9c3 */ /* 0x000ee20000008800 */
[----:B------:R-:W-:Y:S01]  /*07a0*/  IMAD.IADD R0, R5, 0x1, -R0 ;  /* 0x0000000105007824 */ /* 0x000fe200078e0a00 */
[----:B------:R-:W-:-:S04]  /*07b0*/  @!UP1 UIADD3 UR4, -UR4, 0x100000, URZ ;  /* 0x0010000004049890 */ /* 0x000fc8000fffe13f */
[----:B------:R-:W-:Y:S02]  /*07c0*/  @!UP1 USHF.L.U32 UR5, UR4, 0xb, URZ ;  /* 0x0000000b04059899 */ /* 0x000fe4000800063f */
[----:B------:R-:W-:Y:S01]  /*07d0*/  @!UP1 USHF.L.U32 UR4, UR4, 0x1, URZ ;  /* 0x0000000104049899 */ /* 0x000fe2000800063f */
[C---:B------:R-:W-:Y:S01]  /*07e0*/  IMAD.IADD R11, R6.reuse, 0x1, -R11 ;  /* 0x00000001060b7824 */ /* 0x040fe200078e0a0b */
[----:B-1----:R-:W-:Y:S01]  /*07f0*/  @!UP1 ULEA UR8, UR7, UR6, 0x18 ;  /* 0x0000000607089291 */ /* 0x002fe2000f8ec03f */
[----:B------:R-:W-:Y:S01]  /*0800*/  LOP3.LUT R26, R6, 0xc, R9, 0x78, !PT ;  /* 0x0000000c061a7812 */ /* 0x000fe200078e7809 */
[----:B------:R-:W-:-:S04]  /*0810*/  @!UP2 UIADD3 UR6, -UR11, 0x100000, URZ ;  /* 0x001000000b06a890 */ /* 0x000fc8000fffe13f */
[----:B------:R-:W-:Y:S02]  /*0820*/  @!UP2 USHF.L.U32 UR7, UR6, 0xb, URZ ;  /* 0x0000000b0607a899 */ /* 0x000fe4000800063f */
[----:B------:R-:W-:Y:S01]  /*0830*/  @!UP2 USHF.L.U32 UR6, UR6, 0x1, URZ ;  /* 0x000000010606a899 */ /* 0x000fe2000800063f */
[----:B------:R-:W-:Y:S01]  /*0840*/  ISETP.EQ.U32.AND P2, PT, R16, 0x1, PT ;  /* 0x000000011000780c */ /* 0x000fe20003f42070 */
[----:B------:R-:W-:Y:S01]  /*0850*/  VOTEU.ALL UP3, P1 ;  /* 0x00000000003f7886 */ /* 0x000fe20000860000 */
[----:B------:R-:W-:Y:S01]  /*0860*/  ISETP.NE.AND P3, PT, R11, R14, PT ;  /* 0x0000000e0b00720c */ /* 0x000fe20003f65270 */
[----:B--2---:R-:W-:Y:S01]  /*0870*/  IMAD.MOV R20, RZ, RZ, -R12 ;  /* 0x000000ffff147224 */ /* 0x004fe200078e0a0c */
[----:B------:R-:W-:Y:S01]  /*0880*/  VOTEU.ALL UP4, P1 ;  /* 0x00000000003f7886 */ /* 0x000fe20000880000 */
[----:B------:R-:W-:Y:S01]  /*0890*/  VOTEU.ALL UP5, P1 ;  /* 0x00000000003f7886 */ /* 0x000fe200008a0000 */
[----:B------:R-:W-:Y:S01]  /*08a0*/  VOTEU.ALL UP1, P0 ;  /* 0x00000000003f7886 */ /* 0x000fe20000020000 */
[----:B------:R-:W-:Y:S01]  /*08b0*/  LOP3.LUT P0, RZ, R2, 0x7, RZ, 0xc0, !PT ;  /* 0x0000000702ff7812 */ /* 0x000fe2000780c0ff */
[----:B0-----:R-:W-:Y:S01]  /*08c0*/  IMAD R9, R15, R20, R4 ;  /* 0x000000140f097224 */ /* 0x001fe200078e0204 */
[----:B------:R-:W0:Y:S02]  /*08d0*/  FENCE.VIEW.ASYNC.S ;  /* 0x00000000000073c6 */ /* 0x000e240000000000 */
[----:B0-----:R0:W1:Y:S01]  /*08e0*/  @!UP0 SYNCS.EXCH.64 URZ, [UR8+0xf0], UR4 ;  /* 0x0000f004083f85b2 */ /* 0x0010620008000100 */
[----:B------:R-:W-:-:S02]  /*08f0*/  ISETP.LT.U32.AND P0, PT, R26, 0x2, !P0 ;  /* 0x000000021a00780c */ /* 0x000fc40004701070 */
[----:B------:R-:W-:Y:S02]  /*0900*/  R2UR UR45, R17 ;  /* 0x00000000112d72ca */ /* 0x000fe400000e0000 */
[----:B------:R-:W-:Y:S01]  /*0910*/  @P3 LEA.HI R6, R26, R26, RZ, 0x1 ;  /* 0x0000001a1a063211 */ /* 0x000fe200078f08ff */
[----:B---3--:R-:W-:Y:S01]  /*0920*/  @!UP2 ULEA UR9, UR10, UR9, 0x18 ;  /* 0x000000090a09a291 */ /* 0x008fe2000f8ec03f */
[----:B------:R-:W-:Y:S01]  /*0930*/  VOTEU.ALL UP2, P1 ;  /* 0x00000000003f7886 */ /* 0x000fe20000840000 */
[C---:B------:R-:W-:Y:S02]  /*0940*/  ISETP.NE.AND P1, PT, R0.reuse, 0x3, PT ;  /* 0x000000030000780c */ /* 0x040fe40003f25270 */
[----:B------:R-:W-:Y:S02]  /*0950*/  @P3 SHF.R.S32.HI R6, RZ, 0x1, R6 ;  /* 0x00000001ff063819 */ /* 0x000fe40000011406 */
[----:B------:R-:W-:Y:S01]  /*0960*/  ISETP.EQ.OR P1, PT, R0, RZ, !P1 ;  /* 0x000000ff0000720c */ /* 0x000fe20004f22670 */
[----:B------:R0:W2:Y:S01]  /*0970*/  @!UP1 SYNCS.EXCH.64 URZ, [UR8+0xf8], UR4 ;  /* 0x0000f804083f95b2 */ /* 0x0000a20008000100 */
[----:B------:R-:W-:Y:S01]  /*0980*/  @P3 ISETP.NE.AND P5, PT, R6, R9, PT ;  /* 0x000000090600320c */ /* 0x000fe20003fa5270 */
[----:B------:R-:W-:Y:S01]  /*0990*/  NOP ;  /* 0x0000000000007918 */ /* 0x000fe20000000000 */
[----:B------:R-:W-:-:S02]  /*09a0*/  ISETP.EQ.AND P1, PT, R10, RZ, P1 ;  /* 0x000000ff0a00720c */ /* 0x000fc40000f22270 */
[----:B------:R-:W-:Y:S02]  /*09b0*/  SEL R6, RZ, 0x1, !P0 ;  /* 0x00000001ff067807 */ /* 0x000fe40004000000 */
[----:B------:R-:W-:Y:S02]  /*09c0*/  @P3 SEL R27, RZ, 0x1, P5 ;  /* 0x00000001ff1b3807 */ /* 0x000fe40002800000 */
[----:B------:R-:W-:Y:S02]  /*09d0*/  SEL R16, RZ, 0x1, !P1 ;  /* 0x00000001ff107807 */ /* 0x000fe40004800000 */
[----:B------:R-:W-:Y:S02]  /*09e0*/  LOP3.LUT R27, R27, R6, RZ, 0xc0, !PT ;  /* 0x000000061b1b7212 */ /* 0x000fe400078ec0ff */
[----:B------:R-:W-:Y:S01]  /*09f0*/  SEL R16, R16, 0x2, P6 ;  /* 0x0000000210107807 */ /* 0x000fe20003000000 */
[----:B------:R0:W3:Y:S01]  /*0a00*/  @!UP2 SYNCS.EXCH.64 URZ, [UR9+0xd0], UR6 ;  /* 0x0000d006093fa5b2 */ /* 0x0000e20008000100 */
[----:B------:R0:W4:Y:S01]  /*0a10*/  @!UP3 SYNCS.EXCH.64 URZ, [UR9+0xd8], UR6 ;  /* 0x0000d806093fb5b2 */ /* 0x0001220008000100 */
[----:B------:R0:W0:Y:S01]  /*0a20*/  @!UP4 SYNCS.EXCH.64 URZ, [UR9+0xe0], UR6 ;  /* 0x0000e006093fc5b2 */ /* 0x0000220008000100 */
[----:B------:R0:W0:Y:S01]  /*0a30*/  @!UP5 SYNCS.EXCH.64 URZ, [UR9+0xe8], UR6 ;  /* 0x0000e806093fd5b2 */ /* 0x0000220008000100 */
[----:B------:R-:W-:Y:S01]  /*0a40*/  NOP ;  /* 0x0000000000007918 */ /* 0x000fe20000000000 */
[----:B-1----:R-:W-:Y:S05]  /*0a50*/  @!P2 BRA `(.L_x_4) ;  /* 0x000000000008a947 */ /* 0x002fea0003800000 */
[----:B0-234-:R-:W-:Y:S01]  /*0a60*/  UCGABAR_ARV ;  /* 0x00000000000079c7 */ /* 0x01dfe20008000000 */
[----:B------:R-:W-:Y:S05]  /*0a70*/  BRA `(.L_x_5) ;  /* 0x0000000000047947 */ /* 0x000fea0003800000 */
.L_x_4:
[----:B0-234-:R-:W-:Y:S01]  /*0a80*/  NOP ;  /* 0x0000000000007918 */ /* 0x01dfe20000000000 */
.L_x_5:
[----:B------:R-:W-:Y:S01]  /*0a90*/  ULDC.64 UR4, c[0x0][0x598] ;  /* 0x0001660000047ab9 */ /* 0x000fe20000000a00 */
[----:B------:R-:W-:Y:S01]  /*0aa0*/  ULDC.64 UR50, c[0x0][0x208] ;  /* 0x0000820000327ab9 */ /* 0x000fe20000000a00 */
[----:B------:R-:W-:-:S04]  /*0ab0*/  ISETP.NE.U32.AND P0, PT, RZ, UR4, PT ;  /* 0x00000004ff007c0c */ /* 0x000fc8000bf05070 */
[----:B------:R-:W-:-:S13]  /*0ac0*/  ISETP.NE.AND.EX P0, PT, RZ, UR5, PT, P0 ;  /* 0x00000005ff007c0c */ /* 0x000fda000bf05300 */
[----:B------:R-:W-:Y:S05]  /*0ad0*/  @!P0 BRA `(.L_x_6) ;  /* 0x00000000001c8947 */ /* 0x000fea0003800000 */
[----:B------:R-:W0:Y:S02]  /*0ae0*/  LDC.64 R8, c[0x0][0x598] ;  /* 0x00016600ff087b82 */ /* 0x000e240000000a00 */
[----:B0-----:R-:W2:Y:S02]  /*0af0*/  LDG.E.64 R8, desc[UR50][R8.64] ;  /* 0x0000003208087981 */ /* 0x001ea4000c1e1b00 */
[----:B--2---:R-:W-:-:S04]  /*0b00*/  ISETP.NE.U32.AND P0, PT, R8, RZ, PT ;  /* 0x000000ff0800720c */ /* 0x004fc80003f05070 */
[----:B------:R-:W-:-:S13]  /*0b10*/  ISETP.NE.AND.EX P0, PT, R9, RZ, PT, P0 ;  /* 0x000000ff0900720c */ /* 0x000fda0003f05300 */
[----:B------:R-:W-:Y:S05]  /*0b20*/  @!P0 BRA `(.L_x_6) ;  /* 0x0000000000088947 */ /* 0x000fea0003800000 */
[----:B------:R0:W5:Y:S01]  /*0b30*/  LD.E R28, desc[UR50][R8.64] ;  /* 0x00000032081c7980 */ /* 0x000162000c101900 */
[----:B------:R-:W-:Y:S05]  /*0b40*/  BRA `(.L_x_7) ;  /* 0x0000000000247947 */ /* 0x000fea0003800000 */
.L_x_6:
[----:B------:R-:W-:Y:S02]  /*0b50*/  ULDC.64 UR4, c[0x0][0x588] ;  /* 0x0001620000047ab9 */ /* 0x000fe40000000a00 */
[----:B------:R-:W-:-:S04]  /*0b60*/  ISETP.NE.U32.AND P0, PT, RZ, UR4, PT ;  /* 0x00000004ff007c0c */ /* 0x000fc8000bf05070 */
[----:B------:R-:W-:-:S13]  /*0b70*/  ISETP.NE.AND.EX P0, PT, RZ, UR5, PT, P0 ;  /* 0x00000005ff007c0c */ /* 0x000fda000bf05300 */
[----:B------:R-:W-:Y:S05]  /*0b80*/  @!P0 BRA `(.L_x_8) ;  /* 0x00000000000c8947 */ /* 0x000fea0003800000 */
[----:B------:R-:W0:Y:S02]  /*0b90*/  LDC.64 R28, c[0x0][0x588] ;  /* 0x00016200ff1c7b82 */ /* 0x000e240000000a00 */
[----:B0-----:R1:W5:Y:S01]  /*0ba0*/  LDG.E R28, desc[UR50][R28.64] ;  /* 0x000000321c1c7981 */ /* 0x001362000c1e1900 */
[----:B------:R-:W-:Y:S05]  /*0bb0*/  BRA `(.L_x_7) ;  /* 0x0000000000087947 */ /* 0x000fea0003800000 */
.L_x_8:
[----:B------:R-:W-:Y:S02]  /*0bc0*/  ULDC UR4, c[0x0][0x580] ;  /* 0x0001600000047ab9 */ /* 0x000fe40000000800 */
[----:B------:R-:W-:-:S07]  /*0bd0*/  IMAD.U32 R28, RZ, RZ, UR4 ;  /* 0x00000004ff1c7e24 */ /* 0x000fce000f8e00ff */
.L_x_7:
[----:B------:R-:W-:Y:S02]  /*0be0*/  ULDC.64 UR4, c[0x0][0x5a0] ;  /* 0x0001680000047ab9 */ /* 0x000fe40000000a00 */
[----:B------:R-:W-:-:S04]  /*0bf0*/  ISETP.NE.U32.AND P0, PT, RZ, UR4, PT ;  /* 0x00000004ff007c0c */ /* 0x000fc8000bf05070 */
[----:B------:R-:W-:-:S13]  /*0c00*/  ISETP.NE.AND.EX P0, PT, RZ, UR5, PT, P0 ;  /* 0x00000005ff007c0c */ /* 0x000fda000bf05300 */
[----:B------:R-:W-:Y:S05]  /*0c10*/  @!P0 BRA `(.L_x_9) ;  /* 0x00000000001c8947 */ /* 0x000fea0003800000 */
[----:B0-----:R-:W0:Y:S02]  /*0c20*/  LDC.64 R8, c[0x0][0x5a0] ;  /* 0x00016800ff087b82 */ /* 0x001e240000000a00 */
[----:B0-----:R-:W2:Y:S02]  /*0c30*/  LDG.E.64 R8, desc[UR50][R8.64] ;  /* 0x0000003208087981 */ /* 0x001ea4000c1e1b00 */
[----:B--2---:R-:W-:-:S04]  /*0c40*/  ISETP.NE.U32.AND P0, PT, R8, RZ, PT ;  /* 0x000000ff0800720c */ /* 0x004fc80003f05070 */
[----:B------:R-:W-:-:S13]  /*0c50*/  ISETP.NE.AND.EX P0, PT, R9, RZ, PT, P0 ;  /* 0x000000ff0900720c */ /* 0x000fda0003f05300 */
[----:B------:R-:W-:Y:S05]  /*0c60*/  @!P0 BRA `(.L_x_9) ;  /* 0x0000000000088947 */ /* 0x000fea0003800000 */
[----:B-1----:R0:W5:Y:S01]  /*0c70*/  LD.E R29, desc[UR50][R8.64] ;  /* 0x00000032081d7980 */ /* 0x002162000c101900 */
[----:B------:R-:W-:Y:S05]  /*0c80*/  BRA `(.L_x_10) ;  /* 0x0000000000247947 */ /* 0x000fea0003800000 */
.L_x_9:
[----:B------:R-:W-:Y:S02]  /*0c90*/  ULDC.64 UR4, c[0x0][0x590] ;  /* 0x0001640000047ab9 */ /* 0x000fe40000000a00 */
[----:B------:R-:W-:-:S04]  /*0ca0*/  ISETP.NE.U32.AND P0, PT, RZ, UR4, PT ;  /* 0x00000004ff007c0c */ /* 0x000fc8000bf05070 */
[----:B------:R-:W-:-:S13]  /*0cb0*/  ISETP.NE.AND.EX P0, PT, RZ, UR5, PT, P0 ;  /* 0x00000005ff007c0c */ /* 0x000fda000bf05300 */
[----:B------:R-:W-:Y:S05]  /*0cc0*/  @!P0 BRA `(.L_x_11) ;  /* 0x00000000000c8947 */ /* 0x000fea0003800000 */
[----:B0-----:R-:W1:Y:S02]  /*0cd0*/  LDC.64 R8, c[0x0][0x590] ;  /* 0x00016400ff087b82 */ /* 0x001e640000000a00 */
[----:B-1----:R1:W5:Y:S01]  /*0ce0*/  LDG.E R29, desc[UR50][R8.64] ;  /* 0x00000032081d7981 */ /* 0x002362000c1e1900 */
[----:B------:R-:W-:Y:S05]  /*0cf0*/  BRA `(.L_x_10) ;  /* 0x0000000000087947 */ /* 0x000fea0003800000 */
.L_x_11:
[----:B------:R-:W-:Y:S02]  /*0d00*/  ULDC UR4, c[0x0][0x584] ;  /* 0x0001610000047ab9 */ /* 0x000fe40000000800 */
[----:B-1----:R-:W-:-:S07]  /*0d10*/  IMAD.U32 R29, RZ, RZ, UR4 ;  /* 0x00000004ff1d7e24 */ /* 0x002fce000f8e00ff */
.L_x_10:
[----:B------:R-:W2:Y:S01]  /*0d20*/  LDC R19, c[0x0][0x65c] ;  /* 0x00019700ff137b82 */ /* 0x000ea20000000800 */
[----:B------:R-:W-:Y:S01]  /*0d30*/  ULDC UR4, c[0x0][0x28c] ;  /* 0x0000a30000047ab9 */ /* 0x000fe20000000800 */
[----:B------:R-:W-:Y:S01]  /*0d40*/  ISETP.NE.AND P0, PT, R10, 0x2, PT ;  /* 0x000000020a00780c */ /* 0x000fe20003f05270 */
[----:B------:R-:W-:Y:S01]  /*0d50*/  UIADD3 UR4, UR4, 0xff, URZ ;  /* 0x000000ff04047890 */ /* 0x000fe2000fffe03f */
[----:B01----:R-:W-:Y:S01]  /*0d60*/  IMAD.U32 R8, RZ, RZ, UR12 ;  /* 0x0000000cff087e24 */ /* 0x003fe2000f8e00ff */
[----:B------:R-:W-:Y:S01]  /*0d70*/  UMOV UR36, URZ ;  /* 0x0000003f00247c82 */ /* 0x000fe20008000000 */
[----:B------:R-:W-:Y:S01]  /*0d80*/  IMAD.MOV.U32 R9, RZ, RZ, RZ ;  /* 0x000000ffff097224 */ /* 0x000fe200078e00ff */
[----:B------:R-:W-:Y:S01]  /*0d90*/  USHF.R.S32.HI UR5, URZ, 0x1f, UR4 ;  /* 0x0000001f3f057899 */ /* 0x000fe20008011404 */
[----:B------:R-:W-:Y:S01]  /*0da0*/  UMOV UR37, URZ ;  /* 0x0000003f00257c82 */ /* 0x000fe20008000000 */
[----:B------:R-:W-:Y:S02]  /*0db0*/  ULDC.64 UR6, c[0x0][0x650] ;  /* 0x0001940000067ab9 */ /* 0x000fe40000000a00 */
[----:B------:R-:W-:-:S04]  /*0dc0*/  ULEA.HI UR5, UR5, UR4, URZ, 0x8 ;  /* 0x0000000405057291 */ /* 0x000fc8000f8f403f */
[----:B------:R-:W-:Y:S01]  /*0dd0*/  USHF.R.S32.HI UR40, URZ, 0x8, UR5 ;  /* 0x000000083f287899 */ /* 0x000fe20008011405 */
[----:B--2---:R-:W-:-:S04]  /*0de0*/  ISETP.NE.AND P1, PT, R19, 0x1, PT ;  /* 0x000000011300780c */ /* 0x004fc80003f25270 */
[----:B------:R-:W-:-:S09]  /*0df0*/  P2R R5, PR, RZ, 0x2 ;  /* 0x00000002ff057803 */ /* 0x000fd20000000000 */
[----:B------:R-:W0:Y:S01]  /*0e00*/  @P1 LDC R11, c[0x0][0x10] ;  /* 0x00000400ff0b1b82 */ /* 0x000e220000000800 */
[----:B------:R-:W-:Y:S02]  /*0e10*/  @P1 IMAD.MOV.U32 R5, RZ, RZ, RZ ;  /* 0x000000ffff051224 */ /* 0x000fe400078e00ff */
[----:B------:R-:W-:-:S05]  /*0e20*/  @P1 IMAD.MOV.U32 R17, RZ, RZ, RZ ;  /* 0x000000ffff111224 */ /* 0x000fca00078e00ff */
[----:B------:R-:W1:Y:S01]  /*0e30*/  @!P1 LDC R13, c[0x0][0xc] ;  /* 0x00000300ff0d9b82 */ /* 0x000e620000000800 */
[----:B------:R-:W-:Y:S01]  /*0e40*/  ULDC UR38, c[0x0][0xc] ;  /* 0x0000030000267ab9 */ /* 0x000fe20000000800 */
[----:B------:R-:W-:Y:S02]  /*0e50*/  ULDC UR39, c[0x0][0x10] ;  /* 0x0000040000277ab9 */ /* 0x000fe40000000800 */
[----:B------:R-:W-:-:S04]  /*0e60*/  UIMAD.WIDE.U32 UR38, UR38, UR39, URZ ;  /* 0x00000027262672a5 */ /* 0x000fc8000f8e003f */
[----:B------:R-:W2:Y:S01]  /*0e70*/  LDC R25, c[0x0][0x14] ;  /* 0x00000500ff197b82 */ /* 0x000ea20000000800 */
[----:B0-----:R-:W-:-:S04]  /*0e80*/  @P1 IMAD.WIDE.U32 R10, R11, UR12, R4 ;  /* 0x0000000c0b0a1c25 */ /* 0x001fc8000f8e0004 */
[----:B------:R-:W-:Y:S02]  /*0e90*/  @P1 IMAD.IADD R17, R11, 0x1, R17 ;  /* 0x000000010b111824 */ /* 0x000fe400078e0211 */
[----:B------:R-:W-:Y:S02]  /*0ea0*/  @P1 IMAD.MOV.U32 R18, RZ, RZ, R10 ;  /* 0x000000ffff121224 */ /* 0x000fe400078e000a */
[----:B-1----:R-:W-:-:S04]  /*0eb0*/  @!P1 IMAD.WIDE.U32 R8, R4, R13, R8 ;  /* 0x0000000d04089225 */ /* 0x002fc800078e0008 */
[----:B------:R-:W-:Y:S02]  /*0ec0*/  @!P1 IMAD.MOV.U32 R18, RZ, RZ, R8 ;  /* 0x000000ffff129224 */ /* 0x000fe400078e0008 */
[----:B------:R-:W-:Y:S01]  /*0ed0*/  @!P1 IMAD.MOV.U32 R17, RZ, RZ, R9 ;  /* 0x000000ffff119224 */ /* 0x000fe200078e0009 */
[----:B------:R-:W-:Y:S06]  /*0ee0*/  @P0 BRA `(.L_x_12) ;  /* 0x0000000000300947 */ /* 0x000fec0003800000 */
[----:B------:R-:W-:Y:S01]  /*0ef0*/  UISETP.GE.U32.AND UP0, UPT, UR40, 0xc, UPT ;  /* 0x0000000c2800788c */ /* 0x000fe2000bf06070 */
[----:B------:R-:W-:Y:S01]  /*0f00*/  IMAD.MOV.U32 R8, RZ, RZ, R18 ;  /* 0x000000ffff087224 */ /* 0x000fe200078e0012 */
[----:B------:R-:W-:Y:S01]  /*0f10*/  UIMAD.WIDE.U32 UR4, UR40, -0x55555555, URZ ;  /* 0xaaaaaaab280478a5 */ /* 0x000fe2000f8e003f */
[----:B------:R-:W-:Y:S01]  /*0f20*/  IMAD.MOV.U32 R9, RZ, RZ, R17 ;  /* 0x000000ffff097224 */ /* 0x000fe200078e0011 */
[----:B------:R-:W-:Y:S01]  /*0f30*/  UMOV UR37, URZ ;  /* 0x0000003f00257c82 */ /* 0x000fe20008000000 */
[C---:B--2---:R-:W-:Y:S01]  /*0f40*/  IMAD R17, R25.reuse, UR39, RZ ;  /* 0x0000002719117c24 */ /* 0x044fe2000f8e02ff */
[----:B------:R-:W-:Y:S01]  /*0f50*/  USHF.R.U32.HI UR4, URZ, 0x3, UR5 ;  /* 0x000000033f047899 */ /* 0x000fe20008011605 */
[----:B------:R-:W-:-:S03]  /*0f60*/  IMAD.WIDE.U32 R8, R25, UR38, R8 ;  /* 0x0000002619087c25 */ /* 0x000fc6000f8e0008 */
[----:B------:R-:W-:Y:S01]  /*0f70*/  UIMAD UR36, UR4, -0xc, UR40 ;  /* 0xfffffff4042478a4 */ /* 0x000fe2000f8e0228 */
[----:B------:R-:W-:Y:S01]  /*0f80*/  IMAD.IADD R17, R9, 0x1, R17 ;  /* 0x0000000109117824 */ /* 0x000fe200078e0211 */
[----:B------:R-:W-:Y:S01]  /*0f90*/  @UP0 ULOP3.LUT UR37, UR4, 0x1, URZ, 0xc0, !UPT ;  /* 0x0000000104250892 */ /* 0x000fe2000f8ec03f */
[----:B------:R-:W-:-:S11]  /*0fa0*/  IMAD.MOV.U32 R18, RZ, RZ, R8 ;  /* 0x000000ffff127224 */ /* 0x000fd600078e0008 */
.L_x_12:
[----:B------:R-:W-:Y:S01]  /*0fb0*/  ISETP.GE.U32.AND P0, PT, R18, UR6, PT ;  /* 0x0000000612007c0c */ /* 0x000fe2000bf06070 */
[----:B------:R-:W-:Y:S01]  /*0fc0*/  IMAD.MOV.U32 R22, RZ, RZ, -0x1 ;  /* 0xffffffffff167424 */ /* 0x000fe200078e00ff */
[----:B------:R-:W-:Y:S01]  /*0fd0*/  PRMT R6, RZ, 0x7610, R6 ;  /* 0x00007610ff067816 */ /* 0x000fe20000000006 */
[----:B------:R-:W-:Y:S01]  /*0fe0*/  IMAD.MOV.U32 R23, RZ, RZ, -0x1 ;  /* 0xffffffffff177424 */ /* 0x000fe200078e00ff */
[----:B------:R-:W-:Y:S01]  /*0ff0*/  ISETP.GE.U32.AND.EX P0, PT, R17, UR7, PT, P0 ;  /* 0x0000000711007c0c */ /* 0x000fe2000bf06100 */
[----:B------:R-:W-:-:S12]  /*1000*/  IMAD.MOV.U32 R24, RZ, RZ, -0x1 ;  /* 0xffffffffff187424 */ /* 0x000fd800078e00ff */
[----:B------:R-:W-:Y:S05]  /*1010*/  @P0 BRA `(.L_x_13) ;  /* 0x00000004002c0947 */ /* 0x000fea0003800000 */
[----:B------:R-:W0:Y:S01]  /*1020*/  LDC.64 R22, c[0x0][0x628] ;  /* 0x00018a00ff167b82 */ /* 0x000e220000000a00 */
[----:B------:R-:W-:Y:S02]  /*1030*/  IMAD.MOV.U32 R8, RZ, RZ, R18 ;  /* 0x000000ffff087224 */ /* 0x000fe400078e0012 */
[----:B------:R-:W-:-:S05]  /*1040*/  IMAD.MOV.U32 R9, RZ, RZ, R17 ;  /* 0x000000ffff097224 */ /* 0x000fca00078e0011 */
[----:B------:R-:W1:Y:S08]  /*1050*/  LDC R6, c[0x0][0x630] ;  /* 0x00018c00ff067b82 */ /* 0x000e700000000800 */
[----:B------:R-:W3:Y:S01]  /*1060*/  LDC.64 R30, c[0x0][0x620] ;  /* 0x00018800ff1e7b82 */ /* 0x000ee20000000a00 */
[----:B0-----:R-:W-:-:S04]  /*1070*/  ISETP.NE.U32.AND P0, PT, R22, RZ, PT ;  /* 0x000000ff1600720c */ /* 0x001fc80003f05070 */
[----:B------:R-:W-:-:S13]  /*1080*/  ISETP.NE.AND.EX P0, PT, R23, RZ, PT, P0 ;  /* 0x000000ff1700720c */ /* 0x000fda0003f05300 */
[----:B-1-3--:R-:W-:Y:S05]  /*1090*/  @!P0 BRA `(.L_x_14) ;  /* 0x0000000000288947 */ /* 0x00afea0003800000 */
[----:B------:R-:W0:Y:S02]  /*10a0*/  LDC R13, c[0x0][0x634] ;  /* 0x00018d00ff0d7b82 */ /* 0x000e240000000800 */
[----:B0-----:R-:W-:-:S05]  /*10b0*/  IADD3 R13, P0, R18, R13, RZ ;  /* 0x0000000d120d7210 */ /* 0x001fca0007f1e0ff */
[----:B------:R-:W-:-:S04]  /*10c0*/  IMAD.X R21, RZ, RZ, R17, P0 ;  /* 0x000000ffff157224 */ /* 0x000fc800000e0611 */
[----:B------:R-:W-:-:S04]  /*10d0*/  IMAD.WIDE.U32 R8, R21, R22, RZ ;  /* 0x0000001615087225 */ /* 0x000fc800078e00ff */
[----:B------:R-:W-:-:S04]  /*10e0*/  IMAD.WIDE.U32 R10, P0, R13, R23, R8 ;  /* 0x000000170d0a7225 */ /* 0x000fc80007800008 */
[----:B------:R-:W-:-:S04]  /*10f0*/  IMAD.WIDE.U32 R8, R13, R22, RZ ;  /* 0x000000160d087225 */ /* 0x000fc800078e00ff */
[----:B------:R-:W-:Y:S01]  /*1100*/  IMAD.X R13, RZ, RZ, RZ, P0 ;  /* 0x000000ffff0d7224 */ /* 0x000fe200000e06ff */
[----:B------:R-:W-:Y:S01]  /*1110*/  IADD3 RZ, P0, R9, R10, RZ ;  /* 0x0000000a09ff7210 */ /* 0x000fe20007f1e0ff */
[----:B------:R-:W-:-:S04]  /*1120*/  IMAD.MOV.U32 R12, RZ, RZ, R11 ;  /* 0x000000ffff0c7224 */ /* 0x000fc800078e000b */
[----:B------:R-:W-:-:S08]  /*1130*/  IMAD.WIDE.U32.X R8, R21, R23, R12, P0 ;  /* 0x0000001715087225 */ /* 0x000fd000000e040c */
.L_x_14:
[----:B------:R-:W0:Y:S01]  /*1140*/  LDC.64 R32, c[0x0][0x640] ;  /* 0x00019000ff207b82 */ /* 0x000e220000000a00 */
[-CC-:B------:R-:W-:Y:S01]  /*1150*/  SHF.R.U64 R34, R8, R6.reuse, R9.reuse ;  /* 0x0000000608227219 */ /* 0x180fe20000001209 */
[----:B------:R-:W-:Y:S01]  /*1160*/  IMAD.MOV.U32 R8, RZ, RZ, R18 ;  /* 0x000000ffff087224 */ /* 0x000fe200078e0012 */
[----:B------:R-:W-:Y:S01]  /*1170*/  SHF.R.U32.HI R6, RZ, R6, R9 ;  /* 0x00000006ff067219 */ /* 0x000fe20000011609 */
[----:B------:R-:W-:Y:S01]  /*1180*/  IMAD.MOV.U32 R35, RZ, RZ, 0x1 ;  /* 0x00000001ff237424 */ /* 0x000fe200078e00ff */
[----:B------:R-:W-:-:S03]  /*1190*/  IADD3 R11, P0, RZ, -R34, RZ ;  /* 0x80000022ff0b7210 */ /* 0x000fc60007f1e0ff */
[----:B------:R-:W1:Y:S02]  /*11a0*/  LDC R10, c[0x0][0x618] ;  /* 0x00018600ff0a7b82 */ /* 0x000e640000000800 */
[----:B------:R-:W-:-:S04]  /*11b0*/  IMAD.X R9, RZ, RZ, ~R6, P0 ;  /* 0x000000ffff097224 */ /* 0x000fc800000e0e06 */
[-C--:B------:R-:W-:Y:S02]  /*11c0*/  IMAD R6, R9, R30.reuse, RZ ;  /* 0x0000001e09067224 */ /* 0x080fe400078e02ff */
[----:B------:R-:W3:Y:S01]  /*11d0*/  LDC R12, c[0x0][0x608] ;  /* 0x00018200ff0c7b82 */ /* 0x000ee20000000800 */
[----:B------:R-:W-:Y:S02]  /*11e0*/  IMAD.MOV.U32 R9, RZ, RZ, R17 ;  /* 0x000000ffff097224 */ /* 0x000fe400078e0011 */
[----:B------:R-:W-:-:S05]  /*11f0*/  IMAD.WIDE.U32 R8, R11, R30, R8 ;  /* 0x0000001e0b087225 */ /* 0x000fca00078e0008 */
[----:B------:R-:W4:Y:S01]  /*1200*/  LDC R22, c[0x0][0x658] ;  /* 0x00019600ff167b82 */ /* 0x000f220000000800 */
[----:B------:R-:W-:Y:S01]  /*1210*/  IMAD R11, R11, R31, R6 ;  /* 0x0000001f0b0b7224 */ /* 0x000fe200078e0206 */
[----:B0-----:R-:W-:-:S03]  /*1220*/  ISETP.NE.U32.AND P0, PT, R32, RZ, PT ;  /* 0x000000ff2000720c */ /* 0x001fc60003f05070 */
[----:B------:R-:W-:Y:S01]  /*1230*/  IMAD.IADD R9, R9, 0x1, R11 ;  /* 0x0000000109097824 */ /* 0x000fe200078e020b */
[----:B------:R-:W-:Y:S02]  /*1240*/  ISETP.NE.AND.EX P0, PT, R33, RZ, PT, P0 ;  /* 0x000000ff2100720c */ /* 0x000fe40003f05300 */
[----:B------:R-:W0:Y:S02]  /*1250*/  LDC R23, c[0x0][0x648] ;  /* 0x00019200ff177b82 */ /* 0x000e240000000800 */
[-CC-:B-1----:R-:W-:Y:S02]  /*1260*/  SHF.R.U64 R37, R8, R10.reuse, R9.reuse ;  /* 0x0000000a08257219 */ /* 0x182fe40000001209 */
[----:B------:R-:W-:Y:S01]  /*1270*/  SHF.R.U32.HI R11, RZ, R10, R9 ;  /* 0x0000000aff0b7219 */ /* 0x000fe20000011609 */
[----:B------:R-:W-:-:S03]  /*1280*/  IMAD.MOV.U32 R9, RZ, RZ, -0x1 ;  /* 0xffffffffff097424 */ /* 0x000fc600078e00ff */
[----:B------:R-:W1:Y:S01]  /*1290*/  LDC R31, c[0x0][0x638] ;  /* 0x00018e00ff1f7b82 */ /* 0x000e620000000800 */
[-CC-:B---3--:R-:W-:Y:S02]  /*12a0*/  SHF.R.U64 R39, R37, R12.reuse, R11.reuse ;  /* 0x0000000c25277219 */ /* 0x188fe4000000120b */
[----:B------:R-:W-:-:S05]  /*12b0*/  SHF.R.U32.HI R11, RZ, R12, R11 ;  /* 0x0000000cff0b7219 */ /* 0x000fca000001160b */
[----:B------:R-:W3:Y:S01]  /*12c0*/  LDC R24, c[0x0][0x610] ;  /* 0x00018400ff187b82 */ /* 0x000ee20000000800 */
[-CC-:B----4-:R-:W-:Y:S02]  /*12d0*/  SHF.R.U64 R36, R39, R22.reuse, R11.reuse ;  /* 0x0000001627247219 */ /* 0x190fe4000000120b */
[-C--:B------:R-:W-:Y:S02]  /*12e0*/  SHF.L.U32 R6, R9, R22.reuse, RZ ;  /* 0x0000001609067219 */ /* 0x080fe400000006ff */
[----:B------:R-:W-:Y:S01]  /*12f0*/  SHF.R.U32.HI R9, RZ, R22, R11 ;  /* 0x00000016ff097219 */ /* 0x000fe2000001160b */
[----:B------:R-:W-:Y:S01]  /*1300*/  IMAD.MOV.U32 R8, RZ, RZ, R36 ;  /* 0x000000ffff087224 */ /* 0x000fe200078e0024 */
[----:B------:R-:W-:Y:S01]  /*1310*/  LOP3.LUT R6, RZ, R6, RZ, 0x33, !PT ;  /* 0x00000006ff067212 */ /* 0x000fe200078e33ff */
[----:B------:R-:W4:Y:S01]  /*1320*/  LDC R30, c[0x0][0x600] ;  /* 0x00018000ff1e7b82 */ /* 0x000f220000000800 */
[----:B------:R-:W-:Y:S05]  /*1330*/  @!P0 BRA `(.L_x_15) ;  /* 0x0000000000288947 */ /* 0x000fea0003800000 */
[----:B------:R-:W2:Y:S02]  /*1340*/  LDC R13, c[0x0][0x64c] ;  /* 0x00019300ff0d7b82 */ /* 0x000ea40000000800 */
[----:B--2---:R-:W-:-:S05]  /*1350*/  IADD3 R13, P0, R13, R36, RZ ;  /* 0x000000240d0d7210 */ /* 0x004fca0007f1e0ff */
        /* <DEDUP_REMOVED lines=8> */
.L_x_15:
[----:B0-----:R-:W-:Y:S01]  /*13e0*/  SHF.R.U64 R9, R8, R23, R9 ;  /* 0x0000001708097219 */ /* 0x001fe20000001209 */
[----:B------:R-:W-:Y:S01]  /*13f0*/  @P1 IMAD R14, R15, R20, R4 ;  /* 0x000000140f0e1224 */ /* 0x000fe200078e0204 */
[----:B------:R-:W-:Y:S01]  /*1400*/  LOP3.LUT R8, R39, R6, RZ, 0xc0, !PT ;  /* 0x0000000627087212 */ /* 0x000fe200078ec0ff */
[----:B----4-:R-:W-:Y:S01]  /*1410*/  VIADD R6, R30, 0xffffffff ;  /* 0xffffffff1e067836 */ /* 0x010fe20000000000 */
[----:B------:R-:W-:Y:S01]  /*1420*/  SHF.L.U32 R5, R35, R22, RZ ;  /* 0x0000001623057219 */ /* 0x000fe200000006ff */
[----:B------:R-:W-:-:S03]  /*1430*/  IMAD.MOV R10, RZ, RZ, -R9 ;  /* 0x000000ffff0a7224 */ /* 0x000fc600078e0a09 */
[----:B------:R-:W-:Y:S01]  /*1440*/  LOP3.LUT R4, R37, R6, RZ, 0xc0, !PT ;  /* 0x0000000625047212 */ /* 0x000fe200078ec0ff */
[----:B------:R-:W-:Y:S02]  /*1450*/  IMAD R9, R5, R9, R8 ;  /* 0x0000000905097224 */ /* 0x000fe400078e0208 */
[----:B-1----:R-:W-:Y:S02]  /*1460*/  IMAD R5, R10, R31, R36 ;  /* 0x0000001f0a057224 */ /* 0x002fe400078e0224 */
[----:B---3--:R-:W-:Y:S02]  /*1470*/  IMAD R22, R9, R24, R14 ;  /* 0x0000001809167224 */ /* 0x008fe400078e020e */
[----:B------:R-:W-:Y:S02]  /*1480*/  IMAD R5, R5, R30, R4 ;  /* 0x0000001e05057224 */ /* 0x000fe400078e0204 */
[----:B------:R-:W-:Y:S02]  /*1490*/  IMAD.MOV.U32 R6, RZ, RZ, 0x1 ;  /* 0x00000001ff067424 */ /* 0x000fe400078e00ff */
[----:B------:R-:W-:Y:S01]  /*14a0*/  IMAD.MOV.U32 R24, RZ, RZ, R34 ;  /* 0x000000ffff187224 */ /* 0x000fe200078e0022 */
[----:B------:R-:W-:-:S02]  /*14b0*/  SEL R23, R5, R22, !P1 ;  /* 0x0000001605177207 */ /* 0x000fc40004800000 */
[----:B------:R-:W-:-:S07]  /*14c0*/  SEL R22, R22, R5, !P1 ;  /* 0x0000000516167207 */ /* 0x000fce0004800000 */
.L_x_13:
[----:B------:R-:W-:Y:S05]  /*14d0*/  @!P2 BRA `(.L_x_16) ;  /* 0x00000000000ca947 */ /* 0x000fea0003800000 */
[----:B------:R-:W-:Y:S01]  /*14e0*/  UCGABAR_WAIT ;  /* 0x0000000000007dc7 */ /* 0x000fe20008000000 */
[----:B------:R-:W-:Y:S01]  /*14f0*/  CCTL.IVALL ;  /* 0x00000000ff00798f */ /* 0x000fe20002000000 */
[----:B------:R-:W-:Y:S05]  /*1500*/  BRA `(.L_x_17) ;  /* 0x0000000000047947 */ /* 0x000fea0003800000 */
.L_x_16:
[----:B------:R-:W-:Y:S06]  /*1510*/  BAR.SYNC.DEFER_BLOCKING 0x0 ;  /* 0x0000000000007b1d */ /* 0x000fec0000010000 */
.L_x_17:
[----:B------:R-:W-:Y:S05]  /*1520*/  @!P4 BRA `(.L_x_18) ;  /* 0x0000001c00c4c947 */ /* 0x000fea0003800000 */
[----:B------:R-:W-:-:S13]  /*1530*/  ISETP.GT.U32.AND P0, PT, R38, 0x1, PT ;  /* 0x000000012600780c */ /* 0x000fda0003f04070 */
[----:B------:R-:W-:Y:S05]  /*1540*/  @P0 EXIT ;  /* 0x000000000000094d */ /* 0x000fea0003800000 */
.L_x_19:
[----:B------:R-:W-:-:S08]  /*1550*/  NOP ;  /* 0x0000000000007918 */ /* 0x000fd00000000000 */
[----:B------:R-:W0:Y:S02]  /*1560*/  USETMAXREG.TRY_ALLOC.CTAPOOL UP0, 0xe8 ;  /* 0x000000e8000079c8 */ /* 0x000e240008000600 */
[----:B0-----:R-:W-:-:S13]  /*1570*/  PLOP3.LUT P0, PT, PT, PT, UP0, 0x80, 0x0 ;  /* 0x000000000000781c */ /* 0x001fda0003f0f008 */
[----:B------:R-:W-:Y:S05]  /*1580*/  @!P0 BRA `(.L_x_19) ;  /* 0xfffffffc00f08947 */ /* 0x000fea000383ffff */
[----:B------:R-:W-:-:S13]  /*1590*/  LOP3.LUT P0, RZ, R6, 0xff, RZ, 0xc0, !PT ;  /* 0x000000ff06ff7812 */ /* 0x000fda000780c0ff */
[----:B------:R-:W-:Y:S05]  /*15a0*/  @!P0 EXIT ;  /* 0x000000000000894d */ /* 0x000fea0003800000 */
[----:B------:R-:W0:Y:S01]  /*15b0*/  S2UR UR4, SR_CgaCtaId ;  /* 0x00000000000479c3 */ /* 0x000e220000008800 */
[CC--:B------:R-:W-:Y:S01]  /*15c0*/  LEA.HI R0, R7.reuse, R2.reuse, RZ, 0x2 ;  /* 0x0000000207007211 */ /* 0x0c0fe200078f10ff */
[----:B------:R-:W-:Y:S01]  /*15d0*/  UIADD3 UR5, UR45, -0x1, URZ ;  /* 0xffffffff2d057890 */ /* 0x000fe2000fffe03f */
[----:B------:R-:W-:Y:S01]  /*15e0*/  LEA.HI R7, R7, R2, RZ, 0x5 ;  /* 0x0000000207077211 */ /* 0x000fe200078f28ff */
[----:B------:R-:W-:Y:S01]  /*15f0*/  UMOV UR42, 0x400 ;  /* 0x00000400002a7882 */ /* 0x000fe20000000000 */
[--C-:B------:R-:W-:Y:S01]  /*1600*/  SHF.R.S32.HI R30, RZ, 0x2, R0.reuse ;  /* 0x00000002ff1e7819 */ /* 0x100fe20000011400 */
[----:B------:R-:W-:Y:S01]  /*1610*/  UISETP.LT.AND UP0, UPT, UR40, 0x1, UPT ;  /* 0x000000012800788c */ /* 0x000fe2000bf01270 */
[----:B------:R-:W-:Y:S01]  /*1620*/  SHF.R.S32.HI R3, RZ, 0x1f, R0 ;  /* 0x0000001fff037819 */ /* 0x000fe20000011400 */
[----:B------:R-:W-:Y:S01]  /*1630*/  USHF.L.U32 UR41, UR40, 0x1, URZ ;  /* 0x0000000128297899 */ /* 0x000fe2000800063f */
[----:B------:R-:W-:Y:S01]  /*1640*/  SHF.R.S32.HI R7, RZ, 0x5, R7 ;  /* 0x00000005ff077819 */ /* 0x000fe20000011407 */
[----:B------:R-:W-:Y:S01]  /*1650*/  USEL UR44, UR40, 0x1, UP0 ;  /* 0x00000001282c7887 */ /* 0x000fe20008000000 */
[----:B------:R-:W-:Y:S01]  /*1660*/  LEA.HI R3, R3, R30, RZ, 0x3 ;  /* 0x0000001e03037211 */ /* 0x000fe200078f18ff */
[----:B------:R-:W-:Y:S01]  /*1670*/  UISETP.NE.AND UP0, UPT, UR5, URZ, UPT ;  /* 0x0000003f0500728c */ /* 0x000fe2000bf05270 */
[----:B------:R-:W-:Y:S01]  /*1680*/  LOP3.LUT R42, R16, 0x1, RZ, 0xfc, !PT ;  /* 0x00000001102a7812 */ /* 0x000fe200078efcff */
[----:B------:R-:W-:Y:S01]  /*1690*/  UIADD3 UR44, -UR44, UR40, URZ ;  /* 0x000000282c2c7290 */ /* 0x000fe2000fffe13f */
[----:B------:R-:W-:Y:S01]  /*16a0*/  LOP3.LUT R3, R3, 0xfffffff8, RZ, 0xc0, !PT ;  /* 0xfffffff803037812 */ /* 0x000fe200078ec0ff */
[----:B------:R-:W-:-:S04]  /*16b0*/  USEL UR7, URZ, 0x1, UP0 ;  /* 0x000000013f077887 */ /* 0x000fc80008000000 */
[----:B------:R-:W-:Y:S01]  /*16c0*/  IMAD.IADD R30, R30, 0x1, -R3 ;  /* 0x000000011e1e7824 */ /* 0x000fe200078e0a03 */
[----:B------:R-:W-:Y:S01]  /*16d0*/  LOP3.LUT R3, R0, 0xfffffffc, RZ, 0xc0, !PT ;  /* 0xfffffffc00037812 */ /* 0x000fe200078ec0ff */
[----:B------:R-:W-:Y:S01]  /*16e0*/  IMAD.U32 R43, RZ, RZ, UR7 ;  /* 0x00000007ff2b7e24 */ /* 0x000fe2000f8e00ff */
[----:B0-----:R-:W-:Y:S02]  /*16f0*/  ULEA UR42, UR4, UR42, 0x18 ;  /* 0x0000002a042a7291 */ /* 0x001fe4000f8ec03f */
[--C-:B------:R-:W-:Y:S01]  /*1700*/  SHF.R.S32.HI R31, RZ, 0x1f, R30.reuse ;  /* 0x0000001fff1f7819 */ /* 0x100fe2000001141e */
[----:B------:R-:W-:Y:S01]  /*1710*/  USHF.L.U32 UR4, UR5, 0x3, URZ ;  /* 0x0000000305047899 */ /* 0x000fe2000800063f */
[C-C-:B------:R-:W-:Y:S01]  /*1720*/  IMAD R37, R7.reuse, -0x10, -R30.reuse ;  /* 0xfffffff007257824 */ /* 0x140fe200078e0a1e */
[----:B------:R-:W-:Y:S01]  /*1730*/  UIADD3 UR5, UR42, 0x30200, URZ ;  /* 0x000302002a057890 */ /* 0x000fe2000fffe03f */
[----:B------:R-:W-:Y:S01]  /*1740*/  IMAD.IADD R36, R2, 0x1, -R3 ;  /* 0x0000000102247824 */ /* 0x000fe200078e0a03 */
[----:B------:R-:W-:Y:S01]  /*1750*/  ULOP3.LUT UR4, UR4, 0x8, URZ, 0xc0, !UPT ;  /* 0x0000000804047892 */ /* 0x000fe2000f8ec03f */
[----:B------:R-:W-:Y:S01]  /*1760*/  IMAD.WIDE R30, R7, 0x10, R30 ;  /* 0x00000010071e7825 */ /* 0x000fe200078e021e */
[----:B------:R-:W-:-:S02]  /*1770*/  UIADD3 UR6, UR42, 0x200, URZ ;  /* 0x000002002a067890 */ /* 0x000fc4000fffe03f */
[----:B------:R-:W-:Y:S02]  /*1780*/  USHF.R.U32.HI UR5, URZ, 0x4, UR5 ;  /* 0x000000043f057899 */ /* 0x000fe40008011605 */
[----:B------:R-:W-:Y:S02]  /*1790*/  USHF.R.U32.HI UR6, URZ, 0x4, UR6 ;  /* 0x000000043f067899 */ /* 0x000fe40008011606 */
[----:B------:R-:W-:Y:S02]  /*17a0*/  ULOP3.LUT UR46, UR4, 0x8, URZ, 0x3c, !UPT ;  /* 0x00000008042e7892 */ /* 0x000fe4000f8e3c3f */
[----:B------:R-:W-:Y:S02]  /*17b0*/  ULOP3.LUT UR47, UR4, 0x18, URZ, 0x3c, !UPT ;  /* 0x00000018042f7892 */ /* 0x000fe4000f8e3c3f */
[----:B------:R-:W-:Y:S01]  /*17c0*/  UIADD3 UR43, UR42, 0xd0, URZ ;  /* 0x000000d02a2b7890 */ /* 0x000fe2000fffe03f */
[----:B------:R-:W-:Y:S01]  /*17d0*/  ULDC UR4, c[0x0][0x284] ;  /* 0x0000a10000047ab9 */ /* 0x000fe20000000800 */
[----:B------:R-:W-:Y:S01]  /*17e0*/  ULOP3.LUT UR5, UR5, 0x3fff, URZ, 0xc0, !UPT ;  /* 0x00003fff05057892 */ /* 0x000fe2000f8ec03f */
[----:B------:R-:W-:Y:S01]  /*17f0*/  VIADD R37, R37, UR4 ;  /* 0x0000000425257c36 */ /* 0x000fe20008000000 */
[----:B------:R-:W-:-:S02]  /*1800*/  ULOP3.LUT UR6, UR6, 0x3fff, URZ, 0xc0, !UPT ;  /* 0x00003fff06067892 */ /* 0x000fc4000f8ec03f */
[----:B------:R-:W-:Y:S02]  /*1810*/  ULEA UR45, UR45, UR43, 0x3 ;  /* 0x0000002b2d2d7291 */ /* 0x000fe4000f8e183f */
[----:B------:R-:W-:Y:S02]  /*1820*/  ULOP3.LUT UR48, UR5, 0x10000, URZ, 0xfc, !UPT ;  /* 0x0001000005307892 */ /* 0x000fe4000f8efc3f */
[----:B------:R-:W-:-:S12]  /*1830*/  ULOP3.LUT UR49, UR6, 0x10000, URZ, 0xfc, !UPT ;  /* 0x0001000006317892 */ /* 0x000fd8000f8efc3f */
.L_x_51:
[----:B------:R-:W-:Y:S01]  /*1840*/  SHF.L.U32 R0, R43, 0x1f, RZ ;  /* 0x0000001f2b007819 */ /* 0x000fe200000006ff */
[----:B------:R-:W-:Y:S02]  /*1850*/  ULDC UR4, c[0x0][0x28c] ;  /* 0x0000a30000047ab9 */ /* 0x000fe40000000800 */
[----:B------:R-:W-:Y:S01]  /*1860*/  ISETP.LT.AND P1, PT, RZ, UR4, PT ;  /* 0x00000004ff007c0c */ /* 0x000fe2000bf21270 */
[----:B------:R-:W0:Y:S02]  /*1870*/  SYNCS.PHASECHK.TRANS64.TRYWAIT P0, [UR45+-0x8], R0 ;  /* 0xfffff800ff0075a7 */ /* 0x000e24000800016d */
[----:B01-3--:R-:W-:Y:S10]  /*1880*/  @!P0 BRA `(.L_x_20) ;  /* 0x0000003000588947 */ /* 0x00bff40003800000 */
.L_x_81:
[----:B------:R-:W-:Y:S05]  /*1890*/  @P1 BRA `(.L_x_21) ;  /* 0x0000000000401947 */ /* 0x000fea0003800000 */
[----:B0-----:R-:W-:Y:S01]  /*18a0*/  MOV R0, 0x0 ;  /* 0x0000000000007802 */ /* 0x001fe20000000f00 */
[----:B------:R-:W-:Y:S01]  /*18b0*/  ULDC.64 UR4, c[0x4][0x68] ;  /* 0x01001a0000047ab9 */ /* 0x000fe20000000a00 */
[----:B------:R-:W-:Y:S01]  /*18c0*/  ULDC.64 UR6, c[0x4][0x8] ;  /* 0x0100020000067ab9 */ /* 0x000fe20000000a00 */
[----:B------:R-:W-:Y:S01]  /*18d0*/  IMAD.U32 R4, RZ, RZ, UR4 ;  /* 0x00000004ff047e24 */ /* 0x000fe2000f8e00ff */
[----:B------:R0:W1:Y:S01]  /*18e0*/  LDC.64 R2, c[0x4][R0] ;  /* 0x0100000000027b82 */ /* 0x0000620000000a00 */
[----:B------:R-:W-:Y:S01]  /*18f0*/  IMAD.U32 R5, RZ, RZ, UR5 ;  /* 0x00000005ff057e24 */ /* 0x000fe2000f8e00ff */
[----:B------:R-:W-:Y:S01]  /*1900*/  ULDC.64 UR4, c[0x4][0x70] ;  /* 0x01001c0000047ab9 */ /* 0x000fe20000000a00 */
[----:B------:R-:W-:Y:S02]  /*1910*/  IMAD.U32 R10, RZ, RZ, UR6 ;  /* 0x00000006ff0a7e24 */ /* 0x000fe4000f8e00ff */
[----:B------:R-:W-:Y:S02]  /*1920*/  IMAD.U32 R6, RZ, RZ, UR4 ;  /* 0x00000004ff067e24 */ /* 0x000fe4000f8e00ff */
[----:B------:R-:W-:-:S02]  /*1930*/  IMAD.U32 R7, RZ, RZ, UR5 ;  /* 0x00000005ff077e24 */ /* 0x000fc4000f8e00ff */
[----:B------:R-:W-:Y:S02]  /*1940*/  IMAD.U32 R11, RZ, RZ, UR7 ;  /* 0x00000007ff0b7e24 */ /* 0x000fe4000f8e00ff */
[----:B------:R-:W-:Y:S02]  /*1950*/  IMAD.MOV.U32 R8, RZ, RZ, 0x1e1 ;  /* 0x000001e1ff087424 */ /* 0x000fe400078e00ff */
[----:B------:R-:W-:Y:S02]  /*1960*/  IMAD.MOV.U32 R12, RZ, RZ, 0x1 ;  /* 0x00000001ff0c7424 */ /* 0x000fe400078e00ff */
[----:B0-----:R-:W-:-:S07]  /*1970*/  IMAD.MOV.U32 R13, RZ, RZ, RZ ;  /* 0x000000ffff0d7224 */ /* 0x001fce00078e00ff */
[----:B------:R-:W-:-:S07]  /*1980*/  LEPC R20, `(.L_x_21) ;  /* 0x000000001014794e */ /* 0x000fce0000000000 */
[----:B-12--5:R-:W-:Y:S05]  /*1990*/  CALL.ABS.NOINC R2 ;  /* 0x0000000002007343 */ /* 0x026fea0003c00000 */
.L_x_21:
[----:B------:R-:W-:-:S13]  /*19a0*/  ISETP.NE.AND P0, PT, R42, 0x3, PT ;  /* 0x000000032a00780c */ /* 0x000fda0003f05270 */
[----:B------:R-:W-:Y:S05]  /*19b0*/  @!P0 BRA `(.L_x_22) ;  /* 0x0000000000048947 */ /* 0x000fea0003800000 */
[----:B------:R-:W-:Y:S01]  /*19c0*/  BPT.TRAP 0x1 ;  /* 0x000000040000795c */ /* 0x000fe20000300000 */
.L_x_22:
[----:B0-----:R-:W-:Y:S02]  /*19d0*/  IMAD.U32 R3, RZ, RZ, UR36 ;  /* 0x00000024ff037e24 */ /* 0x001fe4000f8e00ff */
[----:B------:R-:W-:-:S03]  /*19e0*/  IMAD.U32 R0, RZ, RZ, UR37 ;  /* 0x00000025ff007e24 */ /* 0x000fc6000f8e00ff */
[----:B------:R-:W-:Y:S02]  /*19f0*/  LEA R3, R3, UR42, 0x3 ;  /* 0x0000002a03037c11 */ /* 0x000fe4000f8e18ff */
[----:B------:R-:W-:-:S04]  /*1a00*/  SHF.L.U32 R0, R0, 0x1f, RZ ;  /* 0x0000001f00007819 */ /* 0x000fc800000006ff */
[----:B------:R0:W1:Y:S01]  /*1a10*/  SYNCS.PHASECHK.TRANS64.TRYWAIT P1, [R3+URZ], R0 ;  /* 0x00000000030075a7 */ /* 0x000062000802017f */
[----:B------:R-:W-:Y:S05]  /*1a20*/  @!P0 BRA `(.L_x_23) ;  /* 0x0000000000048947 */ /* 0x000fea0003800000 */
[----:B------:R-:W-:Y:S01]  /*1a30*/  BPT.TRAP 0x1 ;  /* 0x000000040000795c */ /* 0x000fe20000300000 */
.L_x_23:
[----:B-1----:R-:W-:Y:S05]  /*1a40*/  @P1 BRA `(.L_x_24) ;  /* 0x0000000000081947 */ /* 0x002fea0003800000 */
[----:B------:R-:W1:Y:S02]  /*1a50*/  SYNCS.PHASECHK.TRANS64.TRYWAIT P1, [R3+URZ], R0 ;  /* 0x00000000030075a7 */ /* 0x000e64000802017f */
[----:B-1----:R-:W-:Y:S05]  /*1a60*/  @!P1 BRA `(.L_x_25) ;  /* 0x0000002c00f89947 */ /* 0x002fea0003800000 */
.L_x_24:
[----:B------:R-:W-:Y:S05]  /*1a70*/  WARPSYNC.ALL ;  /* 0x0000000000007948 */ /* 0x000fea0003800000 */
[----:B------:R-:W-:Y:S01]  /*1a80*/  ULEA UR9, UR36, UR49, 0xa ;  /* 0x0000003124097291 */ /* 0x000fe2000f8e503f */
[----:B------:R-:W-:Y:S01]  /*1a90*/  WARPGROUP.ARRIVE ;  /* 0x00000000000079c5 */ /* 0x000fe20000000000 */
[----:B------:R-:W-:Y:S01]  /*1aa0*/  ULEA UR8, UR36, UR48, 0x7 ;  /* 0x0000003024087291 */ /* 0x000fe2000f8e383f */
[----:B01----:R-:W-:Y:S01]  /*1ab0*/  IMAD.U32 R0, RZ, RZ, UR44 ;  /* 0x0000002cff007e24 */ /* 0x003fe2000f8e00ff */
[----:B------:R-:W-:Y:S01]  /*1ac0*/  UMOV UR5, 0x40000040 ;  /* 0x4000004000057882 */ /* 0x000fe20000000000 */
[----:B------:R-:W-:-:S02]  /*1ad0*/  UMOV UR7, 0x40000000 ;  /* 0x4000000000077882 */ /* 0x000fc40000000000 */
[----:B------:R-:W-:Y:S01]  /*1ae0*/  UMOV UR4, UR9 ;  /* 0x0000000900047c82 */ /* 0x000fe20008000000 */
[----:B------:R-:W-:Y:S01]  /*1af0*/  ISETP.GE.AND P1, PT, R0, 0x1, PT ;  /* 0x000000010000780c */ /* 0x000fe20003f26270 */
[----:B------:R-:W-:Y:S02]  /*1b00*/  UMOV UR6, UR8 ;  /* 0x0000000800067c82 */ /* 0x000fe40008000000 */
[----:B------:R-:W-:Y:S01]  /*1b10*/  IGMMA.64x8x32.S8.S8 R32, gdesc[UR4], RZ, !UPT, gsb0 ;  /* 0x00000000042079f1 */ /* 0x000fe2000c0410ff */
[----:B------:R-:W-:Y:S02]  /*1b20*/  UIADD3 UR4, UR9, 0x2, URZ ;  /* 0x0000000209047890 */ /* 0x000fe4000fffe03f */
[----:B------:R-:W-:Y:S01]  /*1b30*/  UIADD3 UR6, UR8, 0x2, URZ ;  /* 0x0000000208067890 */ /* 0x000fe2000fffe03f */
[----:B------:R-:W-:Y:S01]  /*1b40*/  UMOV UR5, 0x40000040 ;  /* 0x4000004000057882 */ /* 0x000fe20000000000 */
[----:B------:R-:W-:Y:S01]  /*1b50*/  UMOV UR7, 0x40000000 ;  /* 0x4000000000077882 */ /* 0x000fe20000000000 */
[----:B------:R-:W-:-:S02]  /*1b60*/  WARPGROUP.DEPBAR.LE gsb0, 0x0 ;  /* 0x00008000000079c5 */ /* 0x000fc40000010000 */
[----:B------:R-:W-:-:S06]  /*1b70*/  WARPGROUP.ARRIVE ;  /* 0x00000000000079c5 */ /* 0x000fcc0000000000 */
[----:B------:R-:W-:Y:S01]  /*1b80*/  IGMMA.64x8x32.S8.S8 R32, gdesc[UR4], R32, gsb0 ;  /* 0x00000000042079f1 */ /* 0x000fe20008041020 */
[----:B------:R-:W-:Y:S02]  /*1b90*/  UIADD3 UR4, UR9, 0x4, URZ ;  /* 0x0000000409047890 */ /* 0x000fe4000fffe03f */
[----:B------:R-:W-:Y:S01]  /*1ba0*/  UIADD3 UR6, UR8, 0x4, URZ ;  /* 0x0000000408067890 */ /* 0x000fe2000fffe03f */
[----:B------:R-:W-:Y:S01]  /*1bb0*/  UMOV UR5, 0x40000040 ;  /* 0x4000004000057882 */ /* 0x000fe20000000000 */
[----:B------:R-:W-:Y:S01]  /*1bc0*/  UMOV UR7, 0x40000000 ;  /* 0x4000000000077882 */ /* 0x000fe20000000000 */
[----:B------:R-:W-:Y:S02]  /*1bd0*/  WARPGROUP.DEPBAR.LE gsb0, 0x0 ;  /* 0x00008000000079c5 */ /* 0x000fe40000010000 */
        /* <DEDUP_REMOVED lines=36> */
[----:B------:R-:W-:Y:S03]  /*1e20*/  IGMMA.64x8x32.S8.S8 R32, gdesc[UR4], R32, gsb0 ;  /* 0x00000000042079f1 */ /* 0x000fe60008041020 */
[----:B------:R-:W-:Y:S02]  /*1e30*/  WARPGROUP.DEPBAR.LE gsb0, 0x0 ;  /* 0x00008000000079c5 */ /* 0x000fe40000010000 */
[----:B------:R-:W-:Y:S05]  /*1e40*/  @!P1 BRA `(.L_x_26) ;  /* 0x0000000400849947 */ /* 0x000fea0003800000 */
[----:B------:R-:W-:Y:S01]  /*1e50*/  UIADD3 UR8, UR36, 0x1, URZ ;  /* 0x0000000124087890 */ /* 0x000fe2000fffe03f */
[----:B------:R-:W-:Y:S02]  /*1e60*/  IMAD.U32 R0, RZ, RZ, UR44 ;  /* 0x0000002cff007e24 */ /* 0x000fe4000f8e00ff */
[----:B------:R-:W-:Y:S01]  /*1e70*/  IMAD.U32 R2, RZ, RZ, UR36 ;  /* 0x00000024ff027e24 */ /* 0x000fe2000f8e00ff */
[----:B------:R-:W-:-:S04]  /*1e80*/  UISETP.NE.AND UP0, UPT, UR8, 0xc, UPT ;  /* 0x0000000c0800788c */ /* 0x000fc8000bf05270 */
[----:B------:R-:W-:Y:S02]  /*1e90*/  USEL UR4, URZ, 0x1, UP0 ;  /* 0x000000013f047887 */ /* 0x000fe40008000000 */
[----:B------:R-:W-:Y:S02]  /*1ea0*/  USEL UR8, UR8, URZ, UP0 ;  /* 0x0000003f08087287 */ /* 0x000fe40008000000 */
[----:B------:R-:W-:-:S06]  /*1eb0*/  ULOP3.LUT UR4, UR37, UR4, URZ, 0x3c, !UPT ;  /* 0x0000000425047292 */ /* 0x000fcc000f8e3c3f */
[----:B------:R-:W-:-:S07]  /*1ec0*/  IMAD.U32 R5, RZ, RZ, UR4 ;  /* 0x00000004ff057e24 */ /* 0x000fce000f8e00ff */
.L_x_33:
[----:B------:R-:W-:Y:S05]  /*1ed0*/  @!P0 BRA `(.L_x_27) ;  /* 0x0000000000048947 */ /* 0x000fea0003800000 */
[----:B------:R-:W-:Y:S01]  /*1ee0*/  BPT.TRAP 0x1 ;  /* 0x000000040000795c */ /* 0x000fe20000300000 */
.L_x_27:
[----:B------:R-:W-:Y:S01]  /*1ef0*/  ULEA UR4, UR8, UR42, 0x3 ;  /* 0x0000002a08047291 */ /* 0x000fe2000f8e183f */
[----:B------:R-:W-:-:S08]  /*1f00*/  SHF.L.U32 R3, R5, 0x1f, RZ ;  /* 0x0000001f05037819 */ /* 0x000fd000000006ff */
[----:B------:R0:W1:Y:S01]  /*1f10*/  SYNCS.PHASECHK.TRANS64.TRYWAIT P1, [UR4], R3 ;  /* 0x00000003ff0075a7 */ /* 0x0000620008020144 */
[----:B------:R-:W-:Y:S05]  /*1f20*/  @!P0 BRA `(.L_x_28) ;  /* 0x0000000000048947 */ /* 0x000fea0003800000 */
[----:B------:R-:W-:Y:S01]  /*1f30*/  BPT.TRAP 0x1 ;  /* 0x000000040000795c */ /* 0x000fe20000300000 */
.L_x_28:
[----:B-1----:R-:W-:Y:S05]  /*1f40*/  @P1 BRA `(.L_x_29) ;  /* 0x0000000000081947 */ /* 0x002fea0003800000 */
[----:B------:R-:W1:Y:S02]  /*1f50*/  SYNCS.PHASECHK.TRANS64.TRYWAIT P1, [UR4], R3 ;  /* 0x00000003ff0075a7 */ /* 0x000e640008020144 */
[----:B-1----:R-:W-:Y:S05]  /*1f60*/  @!P1 BRA `(.L_x_30) ;  /* 0x0000002800cc9947 */ /* 0x002fea0003800000 */
.L_x_29:
[----:B------:R-:W-:Y:S01]  /*1f70*/  ULEA UR10, UR8, UR49, 0xa ;  /* 0x00000031080a7291 */ /* 0x000fe2000f8e503f */
[----:B------:R-:W-:Y:S01]  /*1f80*/  WARPGROUP.ARRIVE ;  /* 0x00000000000079c5 */ /* 0x000fe20000000000 */
[----:B------:R-:W-:Y:S01]  /*1f90*/  ULEA UR9, UR8, UR48, 0x7 ;  /* 0x0000003008097291 */ /* 0x000fe2000f8e383f */
[----:B------:R-:W-:Y:S01]  /*1fa0*/  UMOV UR5, 0x40000040 ;  /* 0x4000004000057882 */ /* 0x000fe20000000000 */
[----:B------:R-:W-:-:S03]  /*1fb0*/  UMOV UR7, 0x40000000 ;  /* 0x4000000000077882 */ /* 0x000fc60000000000 */
[----:B------:R-:W-:Y:S02]  /*1fc0*/  UMOV UR4, UR10 ;  /* 0x0000000a00047c82 */ /* 0x000fe40008000000 */
[----:B------:R-:W-:Y:S02]  /*1fd0*/  UMOV UR6, UR9 ;  /* 0x0000000900067c82 */ /* 0x000fe40008000000 */
[----:B------:R-:W-:Y:S01]  /*1fe0*/  IGMMA.64x8x32.S8.S8 R32, gdesc[UR4], R32, gsb0 ;  /* 0x00000000042079f1 */ /* 0x000fe20008041020 */
        /* <DEDUP_REMOVED lines=51> */
[----:B------:R-:W-:Y:S01]  /*2320*/  BPT.TRAP 0x1 ;  /* 0x000000040000795c */ /* 0x000fe20000300000 */
.L_x_31:
[----:B------:R-:W-:-:S13]  /*2330*/  ISETP.NE.AND P1, PT, R27, RZ, PT ;  /* 0x000000ff1b00720c */ /* 0x000fda0003f25270 */
[----:B01----:R-:W-:-:S05]  /*2340*/  @P1 LEA R3, R2, UR42, 0x3 ;  /* 0x0000002a02031c11 */ /* 0x003fca000f8e18ff */
[----:B------:R-:W-:-:S05]  /*2350*/  @P1 VIADD R3, R3, 0x60 ;  /* 0x0000006003031836 */ /* 0x000fca0000000000 */
[----:B------:R-:W-:-:S04]  /*2360*/  @P1 PRMT R3, R26, 0x654, R3 ;  /* 0x000006541a031816 */ /* 0x000fc80000000003 */
[----:B------:R0:W-:Y:S01]  /*2370*/  @P1 SYNCS.ARRIVE.TRANS64.RED.A1T0 RZ, [R3+URZ], RZ ;  /* 0x000000ff03ff19a7 */ /* 0x0001e2000810043f */
[----:B------:R-:W-:-:S13]  /*2380*/  ISETP.GT.U32.AND P1, PT, R16, 0x1, PT ;  /* 0x000000011000780c */ /* 0x000fda0003f24070 */
[----:B0-----:R-:W-:Y:S05]  /*2390*/  @P1 BRA `(.L_x_32) ;  /* 0x0000000000041947 */ /* 0x001fea0003800000 */
[----:B------:R-:W-:Y:S01]  /*23a0*/  BPT.TRAP 0x1 ;  /* 0x000000040000795c */ /* 0x000fe20000300000 */
.L_x_32:
[----:B------:R-:W-:Y:S01]  /*23b0*/  UIADD3 UR8, UR8, 0x1, URZ ;  /* 0x0000000108087890 */ /* 0x000fe2000fffe03f */
[----:B------:R-:W-:Y:S01]  /*23c0*/  ISETP.GT.AND P2, PT, R0, 0x1, PT ;  /* 0x000000010000780c */ /* 0x000fe20003f44270 */
[----:B------:R-:W-:Y:S02]  /*23d0*/  VIADD R2, R2, 0x1 ;  /* 0x0000000102027836 */ /* 0x000fe40000000000 */
[----:B------:R-:W-:Y:S01]  /*23e0*/  UISETP.NE.AND UP0, UPT, UR8, 0xc, UPT ;  /* 0x0000000c0800788c */ /* 0x000fe2000bf05270 */
[----:B------:R-:W-:Y:S02]  /*23f0*/  VIADD R0, R0, 0xffffffff ;  /* 0xffffffff00007836 */ /* 0x000fe40000000000 */
[C---:B------:R-:W-:Y:S01]  /*2400*/  ISETP.NE.AND P1, PT, R2.reuse, 0xc, PT ;  /* 0x0000000c0200780c */ /* 0x040fe20003f25270 */
[----:B------:R-:W-:Y:S02]  /*2410*/  USEL UR4, URZ, 0x1, UP0 ;  /* 0x000000013f047887 */ /* 0x000fe40008000000 */
[----:B------:R-:W-:Y:S01]  /*2420*/  USEL UR8, UR8, URZ, UP0 ;  /* 0x0000003f08087287 */ /* 0x000fe20008000000 */
[----:B------:R-:W-:-:S03]  /*2430*/  SEL R2, R2, RZ, P1 ;  /* 0x000000ff02027207 */ /* 0x000fc60000800000 */
[----:B------:R-:W-:Y:S01]  /*2440*/  LOP3.LUT R5, R5, UR4, RZ, 0x3c, !PT ;  /* 0x0000000405057c12 */ /* 0x000fe2000f8e3cff */
[----:B------:R-:W-:Y:S07]  /*2450*/  @P2 BRA `(.L_x_33) ;  /* 0xfffffff8009c2947 */ /* 0x000fee000383ffff */
.L_x_26:
[----:B------:R-:W0:Y:S01]  /*2460*/  LDC R0, c[0x0][0x28c] ;  /* 0x0000a300ff007b82 */ /* 0x000e220000000800 */
[----:B------:R-:W-:-:S04]  /*2470*/  IMAD.U32 R2, RZ, RZ, UR46 ;  /* 0x0000002eff027e24 */ /* 0x000fc8000f8e00ff */
[----:B------:R1:W-:Y:S01]  /*2480*/  SYNCS.ARRIVE.TRANS64.A1T0 RZ, [R2+UR43], RZ ;  /* 0x000000ff02ff79a7 */ /* 0x0003e2000810002b */
[----:B0-----:R-:W-:-:S13]  /*2490*/  ISETP.GE.AND P1, PT, R0, 0x1, PT ;  /* 0x000000010000780c */ /* 0x001fda0003f26270 */
[----:B-1----:R-:W-:Y:S05]  /*24a0*/  @!P1 BRA `(.L_x_34) ;  /* 0x0000000000449947 */ /* 0x002fea0003800000 */
[----:B------:R-:W-:Y:S05]  /*24b0*/  @!P0 BRA `(.L_x_35) ;  /* 0x0000000000048947 */ /* 0x000fea0003800000 */
[----:B------:R-:W-:Y:S01]  /*24c0*/  BPT.TRAP 0x1 ;  /* 0x000000040000795c */ /* 0x000fe20000300000 */
.L_x_35:
[----:B------:R-:W-:-:S13]  /*24d0*/  ISETP.NE.AND P0, PT, R27, RZ, PT ;  /* 0x000000ff1b00720c */ /* 0x000fda0003f05270 */
[----:B------:R-:W-:-:S05]  /*24e0*/  VOTEU.ANY UP0, P0 ;  /* 0x00000000003f7886 */ /* 0x000fca0000000100 */
[----:B------:R-:W-:-:S06]  /*24f0*/  @UP0 UIADD3 UR4, UR44, UR36, URZ ;  /* 0x000000242c040290 */ /* 0x000fcc000fffe03f */
[----:B------:R-:W-:Y:S02]  /*2500*/  IMAD.U32 R2, RZ, RZ, UR4 ;  /* 0x00000004ff027e24 */ /* 0x000fe4000f8e00ff */
[----:B------:R-:W-:Y:S02]  /*2510*/  IMAD.U32 R5, RZ, RZ, UR4 ;  /* 0x00000004ff057e24 */ /* 0x000fe4000f8e00ff */
[----:B------:R-:W-:-:S05]  /*2520*/  @P0 IMAD.WIDE.U32 R2, R2, -0x55555555, RZ ;  /* 0xaaaaaaab02020825 */ /* 0x000fca00078e00ff */
[----:B------:R-:W-:-:S05]  /*2530*/  @P0 SHF.R.U32.HI R0, RZ, 0x3, R3 ;  /* 0x00000003ff000819 */ /* 0x000fca0000011603 */
[----:B------:R-:W-:-:S05]  /*2540*/  @P0 IMAD R0, R0, -0xc, R5 ;  /* 0xfffffff400000824 */ /* 0x000fca00078e0205 */
[----:B------:R-:W-:-:S05]  /*2550*/  @P0 LEA R0, R0, UR42, 0x3 ;  /* 0x0000002a00000c11 */ /* 0x000fca000f8e18ff */
[----:B------:R-:W-:-:S05]  /*2560*/  @P0 VIADD R3, R0, 0x60 ;  /* 0x0000006000030836 */ /* 0x000fca0000000000 */
[----:B------:R-:W-:-:S04]  /*2570*/  @P0 PRMT R3, R26, 0x654, R3 ;  /* 0x000006541a030816 */ /* 0x000fc80000000003 */
[----:B------:R0:W-:Y:S01]  /*2580*/  @P0 SYNCS.ARRIVE.TRANS64.RED.A1T0 RZ, [R3+URZ], RZ ;  /* 0x000000ff03ff09a7 */ /* 0x0001e2000810043f */
[----:B------:R-:W-:-:S13]  /*2590*/  ISETP.GT.U32.AND P0, PT, R16, 0x1, PT ;  /* 0x000000011000780c */ /* 0x000fda0003f04070 */
[----:B0-----:R-:W-:Y:S05]  /*25a0*/  @P0 BRA `(.L_x_34) ;  /* 0x0000000000040947 */ /* 0x001fea0003800000 */
[----:B------:R-:W-:Y:S01]  /*25b0*/  BPT.TRAP 0x1 ;  /* 0x000000040000795c */ /* 0x000fe20000300000 */
.L_x_34:
[----:B------:R-:W-:Y:S01]  /*25c0*/  SHF.L.U32 R0, R43, 0x1f, RZ ;  /* 0x0000001f2b007819 */ /* 0x000fe200000006ff */
[----:B------:R-:W-:Y:S01]  /*25d0*/  UIADD3 UR36, UR41, UR36, URZ ;  /* 0x0000002429247290 */ /* 0x000fe2000fffe03f */
[----:B------:R-:W0:Y:S01]  /*25e0*/  LDC R9, c[0x0][0x288] ;  /* 0x0000a200ff097b82 */ /* 0x000e220000000800 */
[----:B------:R-:W-:Y:S01]  /*25f0*/  UISETP.GE.U32.AND UP1, UPT, UR41, 0xc, UPT ;  /* 0x0000000c2900788c */ /* 0x000fe2000bf26070 */
[----:B------:R-:W-:Y:S01]  /*2600*/  IMAD.SHL.U32 R4, R36, 0x2, RZ ;  /* 0x0000000224047824 */ /* 0x000fe200078e00ff */
[----:B------:R-:W-:Y:S02]  /*2610*/  UISETP.GT.U32.AND UP0, UPT, UR36, 0xb, UPT ;  /* 0x0000000b2400788c */ /* 0x000fe4000bf04070 */
[----:B------:R-:W-:Y:S02]  /*2620*/  UIMAD.WIDE.U32 UR4, UR36, -0x55555555, URZ ;  /* 0xaaaaaaab240478a5 */ /* 0x000fe4000f8e003f */
[----:B------:R-:W-:Y:S01]  /*2630*/  UISETP.LT.U32.AND UP0, UPT, UR41, 0xc, UP0 ;  /* 0x0000000c2900788c */ /* 0x000fe20008701070 */
[----:B------:R-:W1:Y:S01]  /*2640*/  SYNCS.PHASECHK.TRANS64.TRYWAIT P0, [UR45+0x8], R0 ;  /* 0x00000800ff0075a7 */ /* 0x000e62000800016d */
[----:B------:R-:W-:Y:S01]  /*2650*/  USHF.R.U32.HI UR4, URZ, 0x3, UR5 ;  /* 0x000000033f047899 */ /* 0x000fe20008011605 */
[----:B------:R-:W-:Y:S01]  /*2660*/  SHF.R.S32.HI R5, RZ, 0x1f, R4 ;  /* 0x0000001fff057819 */ /* 0x000fe20000011404 */
[----:B------:R-:W-:-:S02]  /*2670*/  USEL UR6, URZ, 0x1, !UP0 ;  /* 0x000000013f067887 */ /* 0x000fc4000c000000 */
[----:B------:R-:W-:Y:S02]  /*2680*/  UIMAD UR36, UR4, -0xc, UR36 ;  /* 0xfffffff4042478a4 */ /* 0x000fe4000f8e0224 */
[----:B------:R-:W-:-:S04]  /*2690*/  ULOP3.LUT UR37, UR37, UR6, URZ, 0x3c, !UPT ;  /* 0x0000000625257292 */ /* 0x000fc8000f8e3c3f */
[----:B------:R-:W-:Y:S01]  /*26a0*/  @UP1 ULOP3.LUT UR37, UR37, 0x1, UR4, 0x78, !UPT ;  /* 0x0000000125251892 */ /* 0x000fe2000f8e7804 */
[----:B01----:R-:W-:Y:S11]  /*26b0*/  @!P0 BRA `(.L_x_36) ;  /* 0x0000002400108947 */ /* 0x003ff60003800000 */
.L_x_82:
[----:B0-----:R-:W-:Y:S01]  /*26c0*/  IMAD.SHL.U32 R0, R22, 0x40, RZ ;  /* 0x0000004016007824 */ /* 0x001fe200078e00ff */
[----:B------:R-:W-:Y:S01]  /*26d0*/  ULDC UR6, c[0x0][0x284] ;  /* 0x0000a10000067ab9 */ /* 0x000fe20000000800 */
[----:B------:R-:W-:Y:S01]  /*26e0*/  IMAD.SHL.U32 R15, R23, 0x8, RZ ;  /* 0x00000008170f7824 */ /* 0x000fe200078e00ff */
[----:B------:R-:W-:Y:S01]  /*26f0*/  SHF.R.S32.HI R39, RZ, 0x1f, R24 ;  /* 0x0000001fff277819 */ /* 0x000fe20000011418 */
[----:B------:R-:W-:Y:S01]  /*2700*/  ULDC.64 UR4, c[0x0][0x5d0] ;  /* 0x0001740000047ab9 */ /* 0x000fe20000000a00 */
[----:B------:R-:W-:Y:S01]  /*2710*/  ISETP.GE.AND P0, PT, R0, UR6, PT ;  /* 0x0000000600007c0c */ /* 0x000fe2000bf06270 */
[----:B------:R-:W-:Y:S01]  /*2720*/  IMAD.WIDE.U32 R2, R24, UR4, R4 ;  /* 0x0000000418027c25 */ /* 0x000fe2000f8e0004 */
[----:B------:R-:W-:Y:S02]  /*2730*/  SHF.R.S32.HI R14, RZ, 0x1f, R15 ;  /* 0x0000001fff0e7819 */ /* 0x000fe4000001140f */
[----:B------:R-:W-:Y:S01]  /*2740*/  ISETP.GE.OR P0, PT, R15, R9, P0 ;  /* 0x000000090f00720c */ /* 0x000fe20000706670 */
[----:B------:R-:W-:Y:S01]  /*2750*/  IMAD R7, R39, UR4, RZ ;  /* 0x0000000427077c24 */ /* 0x000fe2000f8e02ff */
[----:B------:R-:W-:-:S03]  /*2760*/  IADD3 R2, P1, R15, R2, RZ ;  /* 0x000000020f027210 */ /* 0x000fc60007f3e0ff */
[----:B------:R-:W-:-:S05]  /*2770*/  IMAD R7, R24, UR5, R7 ;  /* 0x0000000518077c24 */ /* 0x000fca000f8e0207 */
[----:B------:R-:W-:-:S03]  /*2780*/  IADD3.X R3, R14, R3, R7, P1, !PT ;  /* 0x000000030e037210 */ /* 0x000fc60000ffe407 */
[----:B------:R-:W-:Y:S05]  /*2790*/  @P0 BRA `(.L_x_37) ;  /* 0x0000000400700947 */ /* 0x000fea0003800000 */
[----:B------:R-:W0:Y:S01]  /*27a0*/  LDC.64 R10, c[0x0][0x5c8] ;  /* 0x00017200ff0a7b82 */ /* 0x000e220000000a00 */
[----:B------:R-:W-:Y:S01]  /*27b0*/  IMAD.WIDE R22, R22, 0x40, R30 ;  /* 0x0000004016167825 */ /* 0x000fe200078e021e */
[----:B------:R-:W-:Y:S01]  /*27c0*/  ULDC.64 UR4, c[0x0][0x5c0] ;  /* 0x0001700000047ab9 */ /* 0x000fe20000000a00 */
[----:B------:R-:W-:Y:S02]  /*27d0*/  BSSY B0, `(.L_x_37) ;  /* 0x0000058000007945 */ /* 0x000fe40003800000 */
[----:B------:R-:W-:Y:S02]  /*27e0*/  IMAD.IADD R40, R37, 0x1, -R0 ;  /* 0x0000000125287824 */ /* 0x000fe400078e0a00 */
[-C--:B0-----:R-:W-:Y:S02]  /*27f0*/  IMAD R6, R23, R10.reuse, RZ ;  /* 0x0000000a17067224 */ /* 0x081fe400078e02ff */
[----:B------:R-:W-:-:S04]  /*2800*/  IMAD.WIDE.U32 R2, R22, R10, R2 ;  /* 0x0000000a16027225 */ /* 0x000fc800078e0002 */
[----:B------:R-:W-:Y:S01]  /*2810*/  IMAD R7, R22, R11, R6 ;  /* 0x0000000b16077224 */ /* 0x000fe200078e0206 */
[----:B------:R-:W-:Y:S01]  /*2820*/  IADD3 R6, P0, R2, UR4, RZ ;  /* 0x0000000402067c10 */ /* 0x000fe2000ff1e0ff */
[----:B------:R-:W-:Y:S02]  /*2830*/  IMAD R2, R36, -0x2, R9 ;  /* 0xfffffffe24027824 */ /* 0x000fe400078e0209 */
[----:B------:R-:W-:Y:S01]  /*2840*/  IMAD.IADD R7, R3, 0x1, R7 ;  /* 0x0000000103077824 */ /* 0x000fe200078e0207 */
[----:B------:R-:W-:Y:S01]  /*2850*/  LEA R8, P1, R10, R6, 0x3 ;  /* 0x000000060a087211 */ /* 0x000fe200078218ff */
[----:B------:R-:W-:-:S03]  /*2860*/  IMAD.IADD R41, R2, 0x1, -R15 ;  /* 0x0000000102297824 */ /* 0x000fc600078e0a0f */
[----:B------:R-:W-:Y:S02]  /*2870*/  IADD3.X R7, R7, UR5, RZ, P0, !PT ;  /* 0x0000000507077c10 */ /* 0x000fe400087fe4ff */
[----:B-----5:R-:W-:Y:S02]  /*2880*/  ISETP.NE.AND P0, PT, R29, RZ, PT ;  /* 0x000000ff1d00720c */ /* 0x020fe40003f05270 */
[----:B------:R-:W-:-:S11]  /*2890*/  LEA.HI.X R9, R10, R7, R11, 0x3, P1 ;  /* 0x000000070a097211 */ /* 0x000fd600008f1c0b */
[----:B------:R-:W-:Y:S05]  /*28a0*/  @!P0 BRA `(.L_x_38) ;  /* 0x0000000000f08947 */ /* 0x000fea0003800000 */
[----:B------:R-:W0:Y:S01]  /*28b0*/  LDC.64 R12, c[0x0][0x5b0] ;  /* 0x00016c00ff0c7b82 */ /* 0x000e220000000a00 */
[----:B------:R-:W-:Y:S01]  /*28c0*/  ULDC.64 UR4, c[0x0][0x5b8] ;  /* 0x00016e0000047ab9 */ /* 0x000fe20000000a00 */
[----:B------:R-:W-:Y:S01]  /*28d0*/  ISETP.GE.AND P1, PT, R40, 0x1, PT ;  /* 0x000000012800780c */ /* 0x000fe20003f26270 */
[C---:B------:R-:W-:Y:S01]  /*28e0*/  IMAD.WIDE.U32 R4, R24.reuse, UR4, R4 ;  /* 0x0000000418047c25 */ /* 0x040fe2000f8e0004 */
[----:B------:R-:W-:Y:S02]  /*28f0*/  BSSY B1, `(.L_x_39) ;  /* 0x000000e000017945 */ /* 0x000fe40003800000 */
[----:B------:R-:W-:Y:S01]  /*2900*/  ISETP.LT.OR P2, PT, R41, 0x1, !P1 ;  /* 0x000000012900780c */ /* 0x000fe20004f41670 */
[----:B------:R-:W-:Y:S01]  /*2910*/  IMAD R3, R39, UR4, RZ ;  /* 0x0000000427037c24 */ /* 0x000fe2000f8e02ff */
[----:B------:R-:W1:Y:S01]  /*2920*/  LDC.64 R20, c[0x0][0x5a8] ;  /* 0x00016a00ff147b82 */ /* 0x000e620000000a00 */
[----:B------:R-:W-:Y:S02]  /*2930*/  IADD3 R4, P0, R15, R4, RZ ;  /* 0x000000040f047210 */ /* 0x000fe40007f1e0ff */
[----:B------:R-:W-:-:S05]  /*2940*/  IMAD R3, R24, UR5, R3 ;  /* 0x0000000518037c24 */ /* 0x000fca000f8e0203 */
[----:B------:R-:W-:Y:S01]  /*2950*/  IADD3.X R5, R14, R5, R3, P0, !PT ;  /* 0x000000050e057210 */ /* 0x000fe200007fe403 */
[-C--:B0-----:R-:W-:Y:S02]  /*2960*/  IMAD R0, R23, R12.reuse, RZ ;  /* 0x0000000c17007224 */ /* 0x081fe400078e02ff */
[----:B------:R-:W-:-:S04]  /*2970*/  IMAD.WIDE.U32 R2, R22, R12, R4 ;  /* 0x0000000c16027225 */ /* 0x000fc800078e0004 */
[----:B------:R-:W-:Y:S01]  /*2980*/  IMAD R15, R22, R13, R0 ;  /* 0x0000000d160f7224 */ /* 0x000fe200078e0200 */
[----:B-1----:R-:W-:-:S04]  /*2990*/  IADD3 R10, P0, R2, R20, RZ ;  /* 0x00000014020a7210 */ /* 0x002fc80007f1e0ff */
[----:B------:R-:W-:Y:S01]  /*29a0*/  IADD3.X R11, R21, R3, R15, P0, !PT ;  /* 0x00000003150b7210 */ /* 0x000fe200007fe40f */
[----:B------:R-:W-:Y:S08]  /*29b0*/  @P2 BRA `(.L_x_40) ;  /* 0x0000000000042947 */ /* 0x000ff00003800000 */
[----:B------:R0:W5:Y:S02]  /*29c0*/  LDG.E.U8 R38, desc[UR50][R10.64] ;  /* 0x000000320a267981 */ /* 0x000164000c1e1100 */
.L_x_40:
[----:B------:R-:W-:Y:S05]  /*29d0*/  BSYNC B1 ;  /* 0x0000000000017941 */ /* 0x000fea0003800000 */
.L_x_39:
[----:B-----5:R-:W-:Y:S01]  /*29e0*/  LOP3.LUT R0, R38, 0xffff, RZ, 0xc0, !PT ;  /* 0x0000ffff26007812 */ /* 0x020fe200078ec0ff */
[C---:B------:R-:W-:Y:S01]  /*29f0*/  IMAD.SHL.U32 R2, R12.reuse, 0x8, RZ ;  /* 0x000000080c027824 */ /* 0x040fe200078e00ff */
[----:B------:R-:W-:Y:S01]  /*2a00*/  SHF.L.U64.HI R3, R12, 0x3, R13 ;  /* 0x000000030c037819 */ /* 0x000fe2000001020d */
[----:B------:R-:W-:Y:S01]  /*2a10*/  BSSY B1, `(.L_x_41) ;  /* 0x0000010000017945 */ /* 0x000fe20003800000 */
[----:B------:R-:W-:Y:S02]  /*2a20*/  PRMT R0, R0, 0x8880, RZ ;  /* 0x0000888000007816 */ /* 0x000fe400000000ff */
[----:B------:R-:W-:Y:S01]  /*2a30*/  ISETP.LT.OR P1, PT, R41, 0x2, !P1 ;  /* 0x000000022900780c */ /* 0x000fe20004f21670 */
[----:B------:R-:W-:Y:S01]  /*2a40*/  IMAD.WIDE.U32 R2, R22, R12, R2 ;  /* 0x0000000c16027225 */ /* 0x000fe200078e0002 */
[----:B------:R-:W-:-:S03]  /*2a50*/  ISETP.GE.AND P0, PT, R40, 0x9, PT ;  /* 0x000000092800780c */ /* 0x000fc60003f06270 */
[----:B------:R-:W-:Y:S01]  /*2a60*/  IMAD R13, R0, R29, RZ ;  /* 0x0000001d000d7224 */ /* 0x000fe200078e02ff */
[----:B------:R-:W-:Y:S01]  /*2a70*/  IADD3 R2, P3, P4, R4, R20, R2 ;  /* 0x0000001404027210 */ /* 0x000fe20007c7e002 */
[----:B------:R-:W-:Y:S01]  /*2a80*/  IMAD.IADD R0, R15, 0x1, R3 ;  /* 0x000000010f007824 */ /* 0x000fe200078e0203 */
[----:B------:R-:W-:Y:S01]  /*2a90*/  ISETP.LT.OR P5, PT, R41, 0x1, !P0 ;  /* 0x000000012900780c */ /* 0x000fe200047a1670 */
[----:B------:R-:W-:-:S03]  /*2aa0*/  @!P2 IMAD R15, R32, R28, R13 ;  /* 0x0000001c200fa224 */ /* 0x000fc600078e020d */
[----:B------:R-:W-:Y:S02]  /*2ab0*/  IADD3.X R3, R5, R21, R0, P3, P4 ;  /* 0x0000001505037210 */ /* 0x000fe40001fe8400 */
[----:B------:R1:W-:Y:S01]  /*2ac0*/  @!P2 STG.E.U8 desc[UR50][R6.64], R15 ;  /* 0x0000000f0600a986 */ /* 0x0003e2000c101132 */
[----:B------:R-:W-:Y:S06]  /*2ad0*/  @P1 BRA `(.L_x_42) ;  /* 0x00000000000c1947 */ /* 0x000fec0003800000 */
[----:B------:R-:W3:Y:S02]  /*2ae0*/  LDG.E.U8 R38, desc[UR50][R10.64+0x1] ;  /* 0x000001320a267981 */ /* 0x000ee4000c1e1100 */
[----:B---3--:R-:W-:-:S05]  /*2af0*/  PRMT R0, R38, 0x8880, RZ ;  /* 0x0000888026007816 */ /* 0x008fca00000000ff */
[----:B------:R-:W-:-:S07]  /*2b00*/  IMAD R13, R0, R29, RZ ;  /* 0x0000001d000d7224 */ /* 0x000fce00078e02ff */
.L_x_42:
[----:B------:R-:W-:Y:S05]  /*2b10*/  BSYNC B1 ;  /* 0x0000000000017941 */ /* 0x000fea0003800000 */
.L_x_41:
[----:B------:R-:W-:Y:S01]  /*2b20*/  @!P1 IMAD R33, R33, R28, R13 ;  /* 0x0000001c21219224 */ /* 0x000fe200078e020d */
[----:B------:R-:W-:Y:S04]  /*2b30*/  BSSY B1, `(.L_x_43) ;  /* 0x0000006000017945 */ /* 0x000fe80003800000 */
[----:B------:R3:W-:Y:S01]  /*2b40*/  @!P1 STG.E.U8 desc[UR50][R6.64+0x1], R33 ;  /* 0x0000012106009986 */ /* 0x0007e2000c101132 */
[----:B------:R-:W-:Y:S05]  /*2b50*/  @P5 BRA `(.L_x_44) ;  /* 0x00000000000c5947 */ /* 0x000fea0003800000 */
[----:B------:R-:W4:Y:S02]  /*2b60*/  LDG.E.U8 R38, desc[UR50][R2.64] ;  /* 0x0000003202267981 */ /* 0x000f24000c1e1100 */
[----:B----4-:R-:W-:-:S05]  /*2b70*/  PRMT R0, R38, 0x8880, RZ ;  /* 0x0000888026007816 */ /* 0x010fca00000000ff */
[----:B------:R-:W-:-:S07]  /*2b80*/  IMAD R13, R0, R29, RZ ;  /* 0x0000001d000d7224 */ /* 0x000fce00078e02ff */
.L_x_44:
[----:B------:R-:W-:Y:S05]  /*2b90*/  BSYNC B1 ;  /* 0x0000000000017941 */ /* 0x000fea0003800000 */
.L_x_43:
[----:B------:R-:W-:Y:S01]  /*2ba0*/  @!P5 IMAD R5, R34, R28, R13 ;  /* 0x0000001c2205d224 */ /* 0x000fe200078e020d */
[----:B------:R-:W-:Y:S01]  /*2bb0*/  ISETP.LT.OR P0, PT, R41, 0x2, !P0 ;  /* 0x000000022900780c */ /* 0x000fe20004701670 */
[----:B------:R-:W-:Y:S03]  /*2bc0*/  BSSY B1, `(.L_x_45) ;  /* 0x0000006000017945 */ /* 0x000fe60003800000 */
[----:B------:R4:W-:Y:S09]  /*2bd0*/  @!P5 STG.E.U8 desc[UR50][R8.64], R5 ;  /* 0x000000050800d986 */ /* 0x0009f2000c101132 */
[----:B------:R-:W-:Y:S05]  /*2be0*/  @P0 BRA `(.L_x_46) ;  /* 0x00000000000c0947 */ /* 0x000fea0003800000 */
[----:B------:R-:W5:Y:S02]  /*2bf0*/  LDG.E.U8 R38, desc[UR50][R2.64+0x1] ;  /* 0x0000013202267981 */ /* 0x000f64000c1e1100 */
[----:B-----5:R-:W-:-:S05]  /*2c00*/  PRMT R0, R38, 0x8880, RZ ;  /* 0x0000888026007816 */ /* 0x020fca00000000ff */
[----:B------:R-:W-:-:S07]  /*2c10*/  IMAD R13, R0, R29, RZ ;  /* 0x0000001d000d7224 */ /* 0x000fce00078e02ff */
.L_x_46:
[----:B------:R-:W-:Y:S05]  /*2c20*/  BSYNC B1 ;  /* 0x0000000000017941 */ /* 0x000fea0003800000 */
.L_x_45:
[----:B------:R-:W-:Y:S01]  /*2c30*/  IMAD R13, R35, R28, R13 ;  /* 0x0000001c230d7224 */ /* 0x000fe200078e020d */
[----:B------:R-:W-:Y:S06]  /*2c40*/  @P0 BRA `(.L_x_47) ;  /* 0x0000000000400947 */ /* 0x000fec0003800000 */
[----:B------:R0:W-:Y:S01]  /*2c50*/  STG.E.U8 desc[UR50][R8.64+0x1], R13 ;  /* 0x0000010d08007986 */ /* 0x0001e2000c101132 */
[----:B------:R-:W-:Y:S05]  /*2c60*/  BRA `(.L_x_47) ;  /* 0x0000000000387947 */ /* 0x000fea0003800000 */
.L_x_38:
[C---:B------:R-:W-:Y:S02]  /*2c70*/  ISETP.GE.AND P0, PT, R40.reuse, 0x1, PT ;  /* 0x000000012800780c */ /* 0x040fe40003f06270 */
[----:B------:R-:W-:Y:S02]  /*2c80*/  ISETP.GE.AND P1, PT, R40, 0x9, PT ;  /* 0x000000092800780c */ /* 0x000fe40003f26270 */
[C---:B------:R-:W-:Y:S02]  /*2c90*/  ISETP.LT.OR P2, PT, R41.reuse, 0x1, !P0 ;  /* 0x000000012900780c */ /* 0x040fe40004741670 */
[C---:B------:R-:W-:Y:S02]  /*2ca0*/  ISETP.LT.OR P0, PT, R41.reuse, 0x2, !P0 ;  /* 0x000000022900780c */ /* 0x040fe40004701670 */
[C---:B------:R-:W-:Y:S02]  /*2cb0*/  ISETP.LT.OR P3, PT, R41.reuse, 0x1, !P1 ;  /* 0x000000012900780c */ /* 0x040fe40004f61670 */
[----:B------:R-:W-:-:S07]  /*2cc0*/  ISETP.LT.OR P1, PT, R41, 0x2, !P1 ;  /* 0x000000022900780c */ /* 0x000fce0004f21670 */
[-C--:B------:R-:W-:Y:S02]  /*2cd0*/  @!P2 IMAD R3, R32, R28.reuse, RZ ;  /* 0x0000001c2003a224 */ /* 0x080fe400078e02ff */
[-C--:B------:R-:W-:Y:S02]  /*2ce0*/  @!P0 IMAD R33, R33, R28.reuse, RZ ;  /* 0x0000001c21218224 */ /* 0x080fe400078e02ff */
[-C--:B------:R-:W-:Y:S01]  /*2cf0*/  @!P3 IMAD R5, R34, R28.reuse, RZ ;  /* 0x0000001c2205b224 */ /* 0x080fe200078e02ff */
[----:B------:R0:W-:Y:S01]  /*2d00*/  @!P2 STG.E.U8 desc[UR50][R6.64], R3 ;  /* 0x000000030600a986 */ /* 0x0001e2000c101132 */
[----:B------:R-:W-:-:S03]  /*2d10*/  @!P1 IMAD R35, R35, R28, RZ ;  /* 0x0000001c23239224 */ /* 0x000fc600078e02ff */
[----:B------:R0:W-:Y:S04]  /*2d20*/  @!P0 STG.E.U8 desc[UR50][R6.64+0x1], R33 ;  /* 0x0000012106008986 */ /* 0x0001e8000c101132 */
[----:B------:R0:W-:Y:S04]  /*2d30*/  @!P3 STG.E.U8 desc[UR50][R8.64], R5 ;  /* 0x000000050800b986 */ /* 0x0001e8000c101132 */
[----:B------:R0:W-:Y:S02]  /*2d40*/  @!P1 STG.E.U8 desc[UR50][R8.64+0x1], R35 ;  /* 0x0000012308009986 */ /* 0x0001e4000c101132 */
.L_x_47:
[----:B------:R-:W-:Y:S05]  /*2d50*/  BSYNC B0 ;  /* 0x0000000000007941 */ /* 0x000fea0003800000 */
.L_x_37:
[----:B------:R-:W-:Y:S01]  /*2d60*/  IMAD.U32 R0, RZ, RZ, UR47 ;  /* 0x0000002fff007e24 */ /* 0x000fe2000f8e00ff */
[----:B------:R-:W-:Y:S01]  /*2d70*/  ULDC.64 UR4, c[0x0][0x650] ;  /* 0x0001940000047ab9 */ /* 0x000fe20000000a00 */
[C---:B0-2---:R-:W-:Y:S02]  /*2d80*/  IMAD.WIDE.U32 R2, R25.reuse, UR38, RZ ;  /* 0x0000002619027c25 */ /* 0x045fe4000f8e00ff */
[----:B------:R0:W-:Y:S02]  /*2d90*/  SYNCS.ARRIVE.TRANS64.A1T0 RZ, [R0+UR43], RZ ;  /* 0x000000ff00ff79a7 */ /* 0x0001e4000810002b */
[----:B----4-:R-:W-:Y:S01]  /*2da0*/  IMAD R5, R25, UR39, RZ ;  /* 0x0000002719057c24 */ /* 0x010fe2000f8e02ff */
[----:B------:R-:W-:Y:S01]  /*2db0*/  LEA R18, P0, R2, R18, 0x1 ;  /* 0x0000001202127211 */ /* 0x000fe200078008ff */
[----:B------:R-:W-:Y:S02]  /*2dc0*/  IMAD.MOV.U32 R22, RZ, RZ, -0x1 ;  /* 0xffffffffff167424 */ /* 0x000fe400078e00ff */
[----:B------:R-:W-:-:S02]  /*2dd0*/  IMAD.MOV.U32 R23, RZ, RZ, -0x1 ;  /* 0xffffffffff177424 */ /* 0x000fc400078e00ff */
[----:B0-----:R-:W-:Y:S02]  /*2de0*/  IMAD.IADD R0, R5, 0x1, R3 ;  /* 0x0000000105007824 */ /* 0x001fe400078e0203 */
[----:B------:R-:W-:-:S03]  /*2df0*/  IMAD.MOV.U32 R24, RZ, RZ, -0x1 ;  /* 0xffffffffff187424 */ /* 0x000fc600078e00ff */
[--C-:B------:R-:W-:Y:S02]  /*2e00*/  LEA.HI.X R17, R2, R17, R0.reuse, 0x1, P0 ;  /* 0x0000001102117211 */ /* 0x100fe400000f0c00 */
[----:B------:R-:W-:Y:S02]  /*2e10*/  ISETP.GE.U32.AND P0, PT, R18, UR4, PT ;  /* 0x0000000412007c0c */ /* 0x000fe4000bf06070 */
[----:B------:R-:W-:Y:S02]  /*2e20*/  PRMT R0, RZ, 0x7610, R0 ;  /* 0x00007610ff007816 */ /* 0x000fe40000000000 */
[----:B------:R-:W-:-:S13]  /*2e30*/  ISETP.GE.U32.AND.EX P0, PT, R17, UR5, PT, P0 ;  /* 0x0000000511007c0c */ /* 0x000fda000bf06100 */
[----:B------:R-:W-:Y:S05]  /*2e40*/  @P0 BRA `(.L_x_48) ;  /* 0x00000004006c0947 */ /* 0x000fea0003800000 */
[----:B------:R-:W0:Y:S01]  /*2e50*/  S2R R10, SR_CTAID.X ;  /* 0x00000000000a7919 */ /* 0x000e220000002500 */
[----:B------:R-:W2:Y:S01]  /*2e60*/  LDC.64 R8, c[0x0][0x628] ;  /* 0x00018a00ff087b82 */ /* 0x000ea20000000a00 */
[----:B------:R-:W-:Y:S01]  /*2e70*/  ULDC UR4, c[0x0][0x150] ;  /* 0x0000540000047ab9 */ /* 0x000fe20000000800 */
[----:B-1-3--:R-:W-:Y:S01]  /*2e80*/  IMAD.MOV.U32 R6, RZ, RZ, R18 ;  /* 0x000000ffff067224 */ /* 0x00afe200078e0012 */
[----:B------:R-:W1:Y:S01]  /*2e90*/  S2R R20, SR_CTAID.Y ;  /* 0x0000000000147919 */ /* 0x000e620000002600 */
[----:B------:R-:W-:-:S04]  /*2ea0*/  IMAD.MOV.U32 R7, RZ, RZ, R17 ;  /* 0x000000ffff077224 */ /* 0x000fc800078e0011 */
[----:B------:R-:W3:Y:S08]  /*2eb0*/  LDC R15, c[0x0][0x144] ;  /* 0x00005100ff0f7b82 */ /* 0x000ef00000000800 */
[----:B------:R-:W4:Y:S08]  /*2ec0*/  LDC R0, c[0x0][0x630] ;  /* 0x00018c00ff007b82 */ /* 0x000f300000000800 */
[----:B------:R-:W1:Y:S01]  /*2ed0*/  LDC.64 R12, c[0x0][0x620] ;  /* 0x00018800ff0c7b82 */ /* 0x000e620000000a00 */
[----:B--2---:R-:W-:-:S04]  /*2ee0*/  ISETP.NE.U32.AND P0, PT, R8, RZ, PT ;  /* 0x000000ff0800720c */ /* 0x004fc80003f05070 */
[----:B------:R-:W-:Y:S02]  /*2ef0*/  ISETP.NE.AND.EX P0, PT, R9, RZ, PT, P0 ;  /* 0x000000ff0900720c */ /* 0x000fe40003f05300 */
[----:B0-----:R-:W-:-:S05]  /*2f00*/  I2FP.F32.U32 R2, R10 ;  /* 0x0000000a00027245 */ /* 0x001fca0000201000 */
[----:B------:R-:W-:-:S04]  /*2f10*/  FMUL R2, R2, UR4 ;  /* 0x0000000402027c20 */ /* 0x000fc80008400000 */
[----:B------:R0:W2:Y:S02]  /*2f20*/  F2I.U32.TRUNC.NTZ R14, R2 ;  /* 0x00000002000e7305 */ /* 0x0000a4000020f000 */
[----:B---34-:R-:W-:Y:S05]  /*2f30*/  @!P0 BRA `(.L_x_49) ;  /* 0x0000000000288947 */ /* 0x018fea0003800000 */
[----:B------:R-:W3:Y:S02]  /*2f40*/  LDC R3, c[0x0][0x634] ;  /* 0x00018d00ff037b82 */ /* 0x000ee40000000800 */
[----:B---3--:R-:W-:-:S05]  /*2f50*/  IADD3 R7, P0, R18, R3, RZ ;  /* 0x0000000312077210 */ /* 0x008fca0007f1e0ff */
[----:B------:R-:W-:-:S04]  /*2f60*/  IMAD.X R11, RZ, RZ, R17, P0 ;  /* 0x000000ffff0b7224 */ /* 0x000fc800000e0611 */
[----:B0-----:R-:W-:-:S04]  /*2f70*/  IMAD.WIDE.U32 R2, R11, R8, RZ ;  /* 0x000000080b027225 */ /* 0x001fc800078e00ff */
[----:B------:R-:W-:-:S04]  /*2f80*/  IMAD.WIDE.U32 R4, P0, R7, R9, R2 ;  /* 0x0000000907047225 */ /* 0x000fc80007800002 */
[----:B------:R-:W-:-:S04]  /*2f90*/  IMAD.WIDE.U32 R2, R7, R8, RZ ;  /* 0x0000000807027225 */ /* 0x000fc800078e00ff */
[----:B------:R-:W-:Y:S01]  /*2fa0*/  IMAD.X R7, RZ, RZ, RZ, P0 ;  /* 0x000000ffff077224 */ /* 0x000fe200000e06ff */
[----:B------:R-:W-:Y:S01]  /*2fb0*/  IADD3 RZ, P0, R3, R4, RZ ;  /* 0x0000000403ff7210 */ /* 0x000fe20007f1e0ff */
[----:B------:R-:W-:-:S04]  /*2fc0*/  IMAD.MOV.U32 R6, RZ, RZ, R5 ;  /* 0x000000ffff067224 */ /* 0x000fc800078e0005 */
[----:B------:R-:W-:-:S08]  /*2fd0*/  IMAD.WIDE.U32.X R6, R11, R9, R6, P0 ;  /* 0x000000090b067225 */ /* 0x000fd000000e0406 */
.L_x_49:
[-CC-:B------:R-:W-:Y:S01]  /*2fe0*/  SHF.R.U64 R24, R6, R0.reuse, R7.reuse ;  /* 0x0000000006187219 */ /* 0x180fe20000001207 */
[----:B------:R-:W3:Y:S01]  /*2ff0*/  LDC.64 R32, c[0x0][0x640] ;  /* 0x00019000ff207b82 */ /* 0x000ee20000000a00 */
[----:B------:R-:W-:Y:S01]  /*3000*/  SHF.R.U32.HI R0, RZ, R0, R7 ;  /* 0x00000000ff007219 */ /* 0x000fe20000011607 */
[----:B0-----:R-:W-:Y:S01]  /*3010*/  IMAD.MOV.U32 R2, RZ, RZ, R18 ;  /* 0x000000ffff027224 */ /* 0x001fe200078e0012 */
[----:B------:R-:W-:Y:S01]  /*3020*/  IADD3 R5, P0, RZ, -R24, RZ ;  /* 0x80000018ff057210 */ /* 0x000fe20007f1e0ff */
[----:B--2---:R-:W-:Y:S01]  /*3030*/  IMAD.MOV R14, RZ, RZ, -R14 ;  /* 0x000000ffff0e7224 */ /* 0x004fe200078e0a0e */
[----:B------:R-:W-:Y:S01]  /*3040*/  ULDC UR4, c[0x0][0x154] ;  /* 0x0000550000047ab9 */ /* 0x000fe20000000800 */
[----:B------:R-:W-:Y:S02]  /*3050*/  IMAD.MOV.U32 R7, RZ, RZ, 0x1 ;  /* 0x00000001ff077424 */ /* 0x000fe400078e00ff */
[----:B------:R-:W0:Y:S01]  /*3060*/  LDC R4, c[0x0][0x618] ;  /* 0x00018600ff047b82 */ /* 0x000e220000000800 */
[----:B------:R-:W-:-:S02]  /*3070*/  IMAD.X R3, RZ, RZ, ~R0, P0 ;  /* 0x000000ffff037224 */ /* 0x000fc400000e0e00 */
[----:B------:R-:W-:Y:S02]  /*3080*/  IMAD R15, R15, R14, R10 ;  /* 0x0000000e0f0f7224 */ /* 0x000fe400078e020a */
[-C--:B-1----:R-:W-:Y:S02]  /*3090*/  IMAD R0, R3, R12.reuse, RZ ;  /* 0x0000000c03007224 */ /* 0x082fe400078e02ff */
[----:B------:R-:W-:Y:S01]  /*30a0*/  IMAD.MOV.U32 R3, RZ, RZ, R17 ;  /* 0x000000ffff037224 */ /* 0x000fe200078e0011 */
[----:B------:R-:W1:Y:S01]  /*30b0*/  LDC R6, c[0x0][0x608] ;  /* 0x00018200ff067b82 */ /* 0x000e620000000800 */
[----:B------:R-:W-:-:S04]  /*30c0*/  IMAD.WIDE.U32 R2, R5, R12, R2 ;  /* 0x0000000c05027225 */ /* 0x000fc800078e0002 */
[----:B------:R-:W-:-:S03]  /*30d0*/  IMAD R5, R5, R13, R0 ;  /* 0x0000000d05057224 */ /* 0x000fc600078e0200 */
[----:B------:R-:W2:Y:S01]  /*30e0*/  LDC R22, c[0x0][0x658] ;  /* 0x00019600ff167b82 */ /* 0x000ea20000000800 */
[----:B------:R-:W-:Y:S01]  /*30f0*/  I2FP.F32.U32 R0, R20 ;  /* 0x0000001400007245 */ /* 0x000fe20000201000 */
[----:B------:R-:W-:Y:S01]  /*3100*/  IMAD.IADD R3, R3, 0x1, R5 ;  /* 0x0000000103037824 */ /* 0x000fe200078e0205 */
[----:B---3--:R-:W-:Y:S01]  /*3110*/  ISETP.NE.U32.AND P0, PT, R32, RZ, PT ;  /* 0x000000ff2000720c */ /* 0x008fe20003f05070 */
[----:B------:R-:W-:Y:S02]  /*3120*/  IMAD.MOV.U32 R5, RZ, RZ, -0x1 ;  /* 0xffffffffff057424 */ /* 0x000fe400078e00ff */
[----:B------:R-:W-:Y:S02]  /*3130*/  FMUL R0, R0, UR4 ;  /* 0x0000000400007c20 */ /* 0x000fe40008400000 */
[----:B------:R-:W3:Y:S01]  /*3140*/  LDC R13, c[0x0][0x148] ;  /* 0x00005200ff0d7b82 */ /* 0x000ee20000000800 */
[----:B0-----:R-:W-:Y:S01]  /*3150*/  SHF.R.U64 R10, R2, R4, R3 ;  /* 0x00000004020a7219 */ /* 0x001fe20000001203 */
[----:B------:R0:W4:Y:S01]  /*3160*/  F2I.U32.TRUNC.NTZ R12, R0 ;  /* 0x00000000000c7305 */ /* 0x000122000020f000 */
[----:B------:R-:W-:-:S02]  /*3170*/  ISETP.NE.AND.EX P0, PT, R33, RZ, PT, P0 ;  /* 0x000000ff2100720c */ /* 0x000fc40003f05300 */
[----:B------:R-:W-:-:S03]  /*3180*/  SHF.R.U32.HI R3, RZ, R4, R3 ;  /* 0x00000004ff037219 */ /* 0x000fc60000011603 */
[----:B------:R-:W0:Y:S01]  /*3190*/  LDC R14, c[0x0][0x600] ;  /* 0x00018000ff0e7b82 */ /* 0x000e220000000800 */
[-CC-:B-1----:R-:W-:Y:S02]  /*31a0*/  SHF.R.U64 R8, R10, R6.reuse, R3.reuse ;  /* 0x000000060a087219 */ /* 0x182fe40000001203 */
[----:B------:R-:W-:-:S05]  /*31b0*/  SHF.R.U32.HI R3, RZ, R6, R3 ;  /* 0x00000006ff037219 */ /* 0x000fca0000011603 */
[----:B------:R-:W1:Y:S01]  /*31c0*/  LDC R23, c[0x0][0x648] ;  /* 0x00019200ff177b82 */ /* 0x000e620000000800 */
[-CC-:B--2---:R-:W-:Y:S02]  /*31d0*/  SHF.R.U64 R11, R8, R22.reuse, R3.reuse ;  /* 0x00000016080b7219 */ /* 0x184fe40000001203 */
[-C--:B------:R-:W-:Y:S02]  /*31e0*/  SHF.L.U32 R5, R5, R22.reuse, RZ ;  /* 0x0000001605057219 */ /* 0x080fe400000006ff */
[-C--:B------:R-:W-:Y:S01]  /*31f0*/  SHF.R.U32.HI R3, RZ, R22.reuse, R3 ;  /* 0x00000016ff037219 */ /* 0x080fe20000011603 */
[----:B------:R-:W-:Y:S01]  /*3200*/  IMAD.MOV.U32 R2, RZ, RZ, R11 ;  /* 0x000000ffff027224 */ /* 0x000fe200078e000b */
[----:B------:R-:W-:Y:S01]  /*3210*/  SHF.L.U32 R22, R7, R22, RZ ;  /* 0x0000001607167219 */ /* 0x000fe200000006ff */
[----:B------:R-:W2:Y:S01]  /*3220*/  LDC R34, c[0x0][0x638] ;  /* 0x00018e00ff227b82 */ /* 0x000ea20000000800 */
[----:B------:R-:W-:-:S07]  /*3230*/  LOP3.LUT R21, RZ, R5, RZ, 0x33, !PT ;  /* 0x00000005ff157212 */ /* 0x000fce00078e33ff */
[----:B------:R-:W0:Y:S01]  /*3240*/  LDC R35, c[0x0][0x610] ;  /* 0x00018400ff237b82 */ /* 0x000e220000000800 */
[----:B----4-:R-:W-:Y:S05]  /*3250*/  @!P0 BRA `(.L_x_50) ;  /* 0x0000000000288947 */ /* 0x010fea0003800000 */
[----:B0-----:R-:W0:Y:S02]  /*3260*/  LDC R0, c[0x0][0x64c] ;  /* 0x00019300ff007b82 */ /* 0x001e240000000800 */
        /* <DEDUP_REMOVED lines=9> */
.L_x_50:
[----:B------:R-:W-:Y:S01]  /*3300*/  ISETP.NE.AND P0, PT, R19, 0x1, PT ;  /* 0x000000011300780c */ /* 0x000fe20003f05270 */
[----:B0-----:R-:W-:Y:S01]  /*3310*/  VIADD R5, R14, 0xffffffff ;  /* 0xffffffff0e057836 */ /* 0x001fe20000000000 */
[----:B-1----:R-:W-:Y:S01]  /*3320*/  SHF.R.U64 R0, R2, R23, R3 ;  /* 0x0000001702007219 */ /* 0x002fe20000001203 */
[----:B------:R-:W-:Y:S01]  /*3330*/  IMAD.MOV R12, RZ, RZ, -R12 ;  /* 0x000000ffff0c7224 */ /* 0x000fe200078e0a0c */
[----:B------:R-:W-:-:S03]  /*3340*/  LOP3.LUT R3, R8, R21, RZ, 0xc0, !PT ;  /* 0x0000001508037212 */ /* 0x000fc600078ec0ff */
[----:B------:R-:W-:Y:S02]  /*3350*/  IMAD.MOV R2, RZ, RZ, -R0 ;  /* 0x000000ffff027224 */ /* 0x000fe400078e0a00 */
[----:B------:R-:W-:Y:S01]  /*3360*/  IMAD R22, R22, R0, R3 ;  /* 0x0000000016167224 */ /* 0x000fe200078e0203 */
[----:B------:R-:W-:Y:S01]  /*3370*/  LOP3.LUT R3, R10, R5, RZ, 0xc0, !PT ;  /* 0x000000050a037212 */ /* 0x000fe200078ec0ff */
[----:B--2---:R-:W-:Y:S02]  /*3380*/  IMAD R0, R2, R34, R11 ;  /* 0x0000002202007224 */ /* 0x004fe400078e020b */
[----:B---3--:R-:W-:Y:S02]  /*3390*/  @P0 IMAD R15, R13, R12, R20 ;  /* 0x0000000c0d0f0224 */ /* 0x008fe400078e0214 */
[----:B------:R-:W-:Y:S02]  /*33a0*/  IMAD R3, R0, R14, R3 ;  /* 0x0000000e00037224 */ /* 0x000fe400078e0203 */
[----:B------:R-:W-:-:S02]  /*33b0*/  IMAD R22, R22, R35, R15 ;  /* 0x0000002316167224 */ /* 0x000fc400078e020f */
[----:B------:R-:W-:-:S03]  /*33c0*/  IMAD.MOV.U32 R2, RZ, RZ, 0x1 ;  /* 0x00000001ff027424 */ /* 0x000fc600078e00ff */
[----:B------:R-:W-:Y:S02]  /*33d0*/  SEL R23, R3, R22, !P0 ;  /* 0x0000001603177207 */ /* 0x000fe40004000000 */
[----:B------:R-:W-:Y:S02]  /*33e0*/  PRMT R0, R2, 0x7610, R0 ;  /* 0x0000761002007816 */ /* 0x000fe40000000000 */
[----:B------:R-:W-:-:S07]  /*33f0*/  SEL R22, R22, R3, !P0 ;  /* 0x0000000316167207 */ /* 0x000fce0004000000 */
.L_x_48:
[----:B------:R-:W-:Y:S02]  /*3400*/  LOP3.LUT P0, RZ, R0, 0xff, RZ, 0xc0, !PT ;  /* 0x000000ff00ff7812 */ /* 0x000fe4000780c0ff */
[----:B------:R-:W-:-:S11]  /*3410*/  LOP3.LUT R43, R43, 0x1, RZ, 0x3c, !PT ;  /* 0x000000012b2b7812 */ /* 0x000fd600078e3cff */
[----:B------:R-:W-:Y:S05]  /*3420*/  @P0 BRA `(.L_x_51) ;  /* 0xffffffe400040947 */ /* 0x000fea000383ffff */
[----:B------:R-:W-:Y:S05]  /*3430*/  EXIT ;  /* 0x000000000000794d */ /* 0x000fea0003800000 */
.L_x_18:
[----:B------:R-:W-:-:S08]  /*3440*/  ISETP.NE.AND P0, PT, R0, RZ, PT ;  /* 0x000000ff0000720c */ /* 0x000fd00003f05270 */
[----:B--2--5:R-:W0:-:S00]  /*3450*/  USETMAXREG.DEALLOC.CTAPOOL 0x28 ;  /* 0x00000028000079c8 */ /* 0x024e0000080e0500 */
[----:B------:R-:W-:Y:S05]  /*3460*/  @P0 EXIT ;  /* 0x000000000000094d */ /* 0x000fea0003800000 */
[----:B0-----:R-:W-:Y:S01]  /*3470*/  LOP3.LUT P0, RZ, R6, 0xff, RZ, 0xc0, !PT ;  /* 0x000000ff06ff7812 */ /* 0x001fe2000780c0ff */
[----:B------:R-:W-:Y:S02]  /*3480*/  IMAD.MOV.U32 R0, RZ, RZ, 0x1 ;  /* 0x00000001ff007424 */ /* 0x000fe400078e00ff */
[----:B------:R-:W-:-:S10]  /*3490*/  IMAD.MOV.U32 R8, RZ, RZ, RZ ;  /* 0x000000ffff087224 */ /* 0x000fd400078e00ff */
[----:B------:R-:W-:Y:S05]  /*34a0*/  @!P0 BRA `(.L_x_52) ;  /* 0x0000000c00708947 */ /* 0x000fea0003800000 */
[----:B------:R-:W0:Y:S01]  /*34b0*/  S2R R12, SR_CgaCtaId ;  /* 0x00000000000c7919 */ /* 0x000e220000008800 */
[----:B------:R-:W-:Y:S01]  /*34c0*/  LOP3.LUT P0, RZ, R3, 0x1f, RZ, 0xc0, !PT ;  /* 0x0000001f03ff7812 */ /* 0x000fe2000780c0ff */
[C---:B------:R-:W-:Y:S01]  /*34d0*/  IMAD R5, R25.reuse, UR39, RZ ;  /* 0x0000002719057c24 */ /* 0x040fe2000f8e02ff */
[C---:B------:R-:W-:Y:S01]  /*34e0*/  ISETP.NE.AND P2, PT, R2.reuse, RZ, PT ;  /* 0x000000ff0200720c */ /* 0x040fe20003f45270 */
[----:B------:R-:W-:Y:S01]  /*34f0*/  ULDC UR5, c[0x0][0x658] ;  /* 0x0001960000057ab9 */ /* 0x000fe20000000800 */
[----:B------:R-:W-:Y:S01]  /*3500*/  ISETP.NE.OR P0, PT, R2, RZ, !P0 ;  /* 0x000000ff0200720c */ /* 0x000fe20004705670 */
[----:B------:R-:W-:Y:S01]  /*3510*/  IMAD.WIDE.U32 R2, R25, UR38, RZ ;  /* 0x0000002619027c25 */ /* 0x000fe2000f8e00ff */
[----:B------:R-:W-:Y:S01]  /*3520*/  UMOV UR6, 0xffffffff ;  /* 0xffffffff00067882 */ /* 0x000fe20000000000 */
[----:B------:R-:W-:Y:S01]  /*3530*/  BSSY B0, `(.L_x_52) ;  /* 0x00000d3000007945 */ /* 0x000fe20003800000 */
[----:B------:R-:W-:Y:S01]  /*3540*/  USHF.L.U32 UR6, UR6, UR5, URZ ;  /* 0x0000000506067299 */ /* 0x000fe2000800063f */
[----:B------:R-:W-:Y:S01]  /*3550*/  IMAD.MOV.U32 R11, RZ, RZ, 0x1 ;  /* 0x00000001ff0b7424 */ /* 0x000fe200078e00ff */
[----:B------:R-:W-:Y:S01]  /*3560*/  LOP3.LUT R9, R16, 0x2, RZ, 0xfc, !PT ;  /* 0x0000000210097812 */ /* 0x000fe200078efcff */
[----:B------:R-:W-:Y:S01]  /*3570*/  IMAD.MOV.U32 R0, RZ, RZ, 0x1 ;  /* 0x00000001ff007424 */ /* 0x000fe200078e00ff */
[----:B------:R-:W-:Y:S01]  /*3580*/  ULDC UR4, c[0x0][0x600] ;  /* 0x0001800000047ab9 */ /* 0x000fe20000000800 */
[----:B------:R-:W-:Y:S01]  /*3590*/  IMAD.MOV.U32 R8, RZ, RZ, RZ ;  /* 0x000000ffff087224 */ /* 0x000fe200078e00ff */
[----:B------:R-:W-:Y:S01]  /*35a0*/  UMOV UR7, 0x1 ;  /* 0x0000000100077882 */ /* 0x000fe20000000000 */
[----:B------:R-:W-:Y:S01]  /*35b0*/  IMAD.IADD R10, R5, 0x1, R3 ;  /* 0x00000001050a7824 */ /* 0x000fe200078e0203 */
[----:B------:R-:W-:-:S02]  /*35c0*/  UIADD3 UR13, UR40, 0x1, URZ ;  /* 0x00000001280d7890 */ /* 0x000fc4000fffe03f */
[----:B------:R-:W-:Y:S02]  /*35d0*/  UIADD3 UR4, UR4, -0x1, URZ ;  /* 0xffffffff04047890 */ /* 0x000fe4000fffe03f */
[----:B------:R-:W-:Y:S02]  /*35e0*/  USHF.L.U32 UR5, UR7, UR5, URZ ;  /* 0x0000000507057299 */ /* 0x000fe4000800063f */
[----:B------:R-:W-:Y:S01]  /*35f0*/  ULOP3.LUT UR6, URZ, UR6, URZ, 0x33, !UPT ;  /* 0x000000063f067292 */ /* 0x000fe2000f8e333f */
[----:B------:R-:W-:Y:S01]  /*3600*/  ULDC.64 UR30, c[0x0][0x198] ;  /* 0x00006600001e7ab9 */ /* 0x000fe20000000a00 */
[C---:B0-----:R-:W-:Y:S02]  /*3610*/  IMAD.SHL.U32 R4, R12.reuse, 0x200, RZ ;  /* 0x000002000c047824 */ /* 0x041fe400078e00ff */
[----:B------:R-:W-:-:S03]  /*3620*/  IMAD.SHL.U32 R12, R12, 0x4, RZ ;  /* 0x000000040c0c7824 */ /* 0x000fc600078e00ff */
[----:B------:R-:W-:Y:S02]  /*3630*/  LOP3.LUT R4, R4, 0x200, RZ, 0xc0, !PT ;  /* 0x0000020004047812 */ /* 0x000fe400078ec0ff */
[----:B------:R-:W-:-:S03]  /*3640*/  LOP3.LUT R12, R12, 0x4, RZ, 0xc0, !PT ;  /* 0x000000040c0c7812 */ /* 0x000fc600078ec0ff */
[----:B------:R-:W-:-:S07]  /*3650*/  VIADD R13, R4, 0x30200 ;  /* 0x00030200040d7836 */ /* 0x000fce0000000000 */
.L_x_64:
[----:B------:R-:W-:-:S03]  /*3660*/  UMOV UR7, 0xffffffff ;  /* 0xffffffff00077882 */ /* 0x000fc60000000000 */
[----:B------:R-:W-:Y:S05]  /*3670*/  BRA.DIV UR7, `(.L_x_53) ;  /* 0x0000001607387947 */ /* 0x000fea000b800000 */
[----:B------:R-:W-:-:S13]  /*3680*/  ELECT P6, URZ, PT ;  /* 0x00000000003f782f */ /* 0x000fda00038c0000 */
.L_x_85:
[----:B------:R-:W0:Y:S01]  /*3690*/  LDC R4, c[0x0][0x28c] ;  /* 0x0000a300ff047b82 */ /* 0x000e220000000800 */
[----:B------:R-:W-:Y:S01]  /*36a0*/  BSSY B1, `(.L_x_54) ;  /* 0x0000045000017945 */ /* 0x000fe20003800000 */
[----:B0-----:R-:W-:-:S13]  /*36b0*/  ISETP.LT.OR P6, PT, R4, 0x1, !P6 ;  /* 0x000000010400780c */ /* 0x001fda00077c1670 */
[----:B------:R-:W-:Y:S05]  /*36c0*/  @P6 BRA `(.L_x_55) ;  /* 0x0000000400086947 */ /* 0x000fea0003800000 */
[----:B------:R-:W-:Y:S02]  /*36d0*/  IMAD.SHL.U32 R22, R22, 0x40, RZ ;  /* 0x0000004016167824 */ /* 0x000fe400078e00ff */
[----:B------:R-:W-:Y:S02]  /*36e0*/  IMAD R23, R23, 0x8, R12 ;  /* 0x0000000817177824 */ /* 0x000fe400078e020c */
[----:B------:R-:W-:Y:S02]  /*36f0*/  IMAD.MOV.U32 R20, RZ, RZ, RZ ;  /* 0x000000ffff147224 */ /* 0x000fe400078e00ff */
[----:B------:R-:W-:Y:S02]  /*3700*/  IMAD.U32 R21, RZ, RZ, UR13 ;  /* 0x0000000dff157e24 */ /* 0x000fe4000f8e00ff */
[----:B------:R-:W-:Y:S02]  /*3710*/  IMAD.MOV.U32 R4, RZ, RZ, R0 ;  /* 0x000000ffff047224 */ /* 0x000fe400078e0000 */
[----:B------:R-:W-:-:S07]  /*3720*/  IMAD.MOV.U32 R6, RZ, RZ, R8 ;  /* 0x000000ffff067224 */ /* 0x000fce00078e0008 */
.L_x_59:
[----:B------:R-:W0:Y:S01]  /*3730*/  S2R R14, SR_CgaCtaId ;  /* 0x00000000000e7919 */ /* 0x000e220000008800 */
[----:B------:R-:W-:Y:S01]  /*3740*/  MOV R5, 0x400 ;  /* 0x0000040000057802 */ /* 0x000fe20000000f00 */
[----:B------:R-:W1:Y:S03]  /*3750*/  @!P2 LDC R7, c[0x0][0x500] ;  /* 0x00014000ff07ab82 */ /* 0x000e660000000800 */
[----:B0-----:R-:W-:Y:S02]  /*3760*/  LEA R15, R14, R5, 0x18 ;  /* 0x000000050e0f7211 */ /* 0x001fe400078ec0ff */
[----:B------:R-:W-:-:S03]  /*3770*/  SHF.L.U32 R5, R4, 0x1f, RZ ;  /* 0x0000001f04057819 */ /* 0x000fc600000006ff */
[----:B------:R-:W-:-:S04]  /*3780*/  IMAD R14, R6, 0x8, R15 ;  /* 0x00000008060e7824 */ /* 0x000fc800078e020f */
[----:B------:R-:W0:Y:S02]  /*3790*/  SYNCS.PHASECHK.TRANS64.TRYWAIT P1, [R14+URZ+0x60], R5 ;  /* 0x000060050e0075a7 */ /* 0x000e24000802017f */
[----:B01----:R-:W-:Y:S05]  /*37a0*/  @!P1 BRA `(.L_x_56) ;  /* 0x00000014000c9947 */ /* 0x003fea0003800000 */
.L_x_86:
[----:B0-----:R-:W-:Y:S01]  /*37b0*/  PRMT R5, R9, 0x9910, RZ ;  /* 0x0000991009057816 */ /* 0x001fe200000000ff */
[----:B------:R0:W-:Y:S03]  /*37c0*/  @!P2 SYNCS.ARRIVE.TRANS64 RZ, [R14+URZ], R7 ;  /* 0x000000070effa9a7 */ /* 0x0001e6000800003f */
[----:B------:R-:W-:-:S13]  /*37d0*/  ISETP.NE.AND P1, PT, R5, 0x2, PT ;  /* 0x000000020500780c */ /* 0x000fda0003f25270 */
[----:B0-----:R-:W-:Y:S05]  /*37e0*/  @P1 BRA `(.L_x_57) ;  /* 0x0000000000041947 */ /* 0x001fea0003800000 */
[----:B------:R-:W-:Y:S01]  /*37f0*/  BPT.TRAP 0x1 ;  /* 0x000000040000795c */ /* 0x000fe20000300000 */
.L_x_57:
[----:B------:R-:W-:Y:S05]  /*3800*/  @P0 BRA `(.L_x_58) ;  /* 0x0000000000040947 */ /* 0x000fea0003800000 */
[----:B------:R-:W-:Y:S01]  /*3810*/  BPT.TRAP 0x1 ;  /* 0x000000040000795c */ /* 0x000fe20000300000 */
.L_x_58:
[----:B------:R-:W-:Y:S01]  /*3820*/  R2UR UR7, R15 ;  /* 0x000000000f0772ca */ /* 0x000fe200000e0000 */
[----:B------:R-:W-:Y:S01]  /*3830*/  IMAD R5, R6, 0x800, R13 ;  /* 0x0000080006057824 */ /* 0x000fe200078e020d */
[----:B------:R-:W-:Y:S01]  /*3840*/  R2UR UR26, R20 ;  /* 0x00000000141a72ca */ /* 0x000fe200000e0000 */
[----:B------:R-:W-:Y:S01]  /*3850*/  IMAD R15, R6, 0x4000, R15 ;  /* 0x00004000060f7824 */ /* 0x000fe200078e020f */
[----:B------:R-:W-:Y:S01]  /*3860*/  R2UR UR25, R14 ;  /* 0x000000000e1972ca */ /* 0x000fe200000e0000 */
[----:B------:R-:W-:Y:S01]  /*3870*/  VIADD R21, R21, 0xffffffff ;  /* 0xffffffff15157836 */ /* 0x000fe20000000000 */
[----:B------:R-:W-:Y:S01]  /*3880*/  R2UR UR32, R5 ;  /* 0x00000000052072ca */ /* 0x000fe200000e0000 */
[----:B------:R-:W-:Y:S01]  /*3890*/  UIADD3 UR14, UP0, UR30, 0xf0, URZ ;  /* 0x000000f01e0e7890 */ /* 0x000fe2000ff1e03f */
[----:B------:R-:W-:Y:S01]  /*38a0*/  R2UR UR16, R15 ;  /* 0x000000000f1072ca */ /* 0x000fe200000e0000 */
[----:B------:R-:W-:Y:S01]  /*38b0*/  UIADD3 UR42, UP1, UR30, 0x1f0, URZ ;  /* 0x000001f01e2a7890 */ /* 0x000fe2000ff3e03f */
[----:B------:R-:W-:Y:S01]  /*38c0*/  R2UR UR28, R24 ;  /* 0x00000000181c72ca */ /* 0x000fe200000e0000 */
[----:B------:R-:W-:Y:S01]  /*38d0*/  UIADD3.X UR15, URZ, UR31, URZ, UP0, !UPT ;  /* 0x0000001f3f0f7290 */ /* 0x000fe200087fe43f */
[----:B------:R-:W-:Y:S01]  /*38e0*/  R2UR UR27, R22 ;  /* 0x00000000161b72ca */ /* 0x000fe200000e0000 */
[----:B------:R-:W-:Y:S01]  /*38f0*/  UIADD3.X UR43, URZ, UR31, URZ, UP1, !UPT ;  /* 0x0000001f3f2b7290 */ /* 0x000fe20008ffe43f */
[----:B------:R-:W-:Y:S01]  /*3900*/  R2UR UR35, R23 ;  /* 0x00000000172372ca */ /* 0x000fe200000e0000 */
[----:B------:R-:W-:Y:S01]  /*3910*/  UIADD3 UR18, UR26, 0x80, URZ ;  /* 0x000000801a127890 */ /* 0x000fe2000fffe03f */
[----:B------:R-:W-:Y:S01]  /*3920*/  ISETP.GT.AND P3, PT, R21, 0x1, PT ;  /* 0x000000011500780c */ /* 0x000fe20003f64270 */
[----:B------:R-:W-:Y:S01]  /*3930*/  VIADD R6, R6, 0x1 ;  /* 0x0000000106067836 */ /* 0x000fe20000000000 */
[----:B------:R-:W-:Y:S01]  /*3940*/  UMOV UR22, 0x0 ;  /* 0x0000000000167882 */ /* 0x000fe20000000000 */
[----:B------:R-:W-:Y:S01]  /*3950*/  UIADD3 UR32, UR7, UR32, URZ ;  /* 0x0000002007207290 */ /* 0x000fe2000fffe03f */
[----:B------:R-:W-:Y:S01]  /*3960*/  VIADD R20, R20, 0x100 ;  /* 0x0000010014147836 */ /* 0x000fe20000000000 */
[----:B------:R-:W-:Y:S01]  /*3970*/  UIADD3 UR24, UR16, 0x200, URZ ;  /* 0x0000020010187890 */ /* 0x000fe2000fffe03f */
[----:B------:R-:W-:Y:S01]  /*3980*/  ISETP.NE.AND P1, PT, R6, 0xc, PT ;  /* 0x0000000c0600780c */ /* 0x000fe20003f25270 */
[----:B------:R-:W-:-:S02]  /*3990*/  UIADD3 UR16, UR16, 0x2200, URZ ;  /* 0x0000220010107890 */ /* 0x000fc4000fffe03f */
[----:B------:R-:W-:Y:S01]  /*39a0*/  UIADD3 UR8, UR32, 0x400, URZ ;  /* 0x0000040020087890 */ /* 0x000fe2000fffe03f */
[----:B------:R-:W-:Y:S01]  /*39b0*/  SEL R5, RZ, 0x1, P1 ;  /* 0x00000001ff057807 */ /* 0x000fe20000800000 */
[----:B------:R-:W-:Y:S01]  /*39c0*/  UMOV UR23, 0x10000000 ;  /* 0x1000000000177882 */ /* 0x000fe20000000000 */
[----:B------:R-:W-:Y:S01]  /*39d0*/  UMOV UR17, UR25 ;  /* 0x0000001900117c82 */ /* 0x000fe20008000000 */
[----:B------:R-:W-:Y:S01]  /*39e0*/  UMOV UR20, UR28 ;  /* 0x0000001c00147c82 */ /* 0x000fe20008000000 */
[----:B------:R-:W-:Y:S01]  /*39f0*/  UMOV UR19, UR27 ;  /* 0x0000001b00137c82 */ /* 0x000fe20008000000 */
[----:B------:R-:W-:Y:S01]  /*3a00*/  UMOV UR21, 0x30000 ;  /* 0x0003000000157882 */ /* 0x000fe20000000000 */
[----:B------:R-:W-:Y:S01]  /*3a10*/  UMOV UR33, UR25 ;  /* 0x0000001900217c82 */ /* 0x000fe20008000000 */
[----:B------:R-:W-:Y:S01]  /*3a20*/  UMOV UR34, UR26 ;  /* 0x0000001a00227c82 */ /* 0x000fe20008000000 */
[----:B------:R-:W-:Y:S01]  /*3a30*/  UMOV UR36, UR28 ;  /* 0x0000001c00247c82 */ /* 0x000fe20008000000 */
[----:B------:R0:W-:Y:S01]  /*3a40*/  UTMALDG.3D [UR24], [UR14], desc[UR22] ;  /* 0x000016180e0075b4 */ /* 0x0001e20008011000 */
[----:B------:R-:W-:Y:S01]  /*3a50*/  UMOV UR9, UR25 ;  /* 0x0000001900097c82 */ /* 0x000fe20008000000 */
[----:B------:R-:W-:Y:S01]  /*3a60*/  UMOV UR12, UR28 ;  /* 0x0000001c000c7c82 */ /* 0x000fe20008000000 */
[----:B------:R-:W-:Y:S01]  /*3a70*/  UMOV UR11, UR35 ;  /* 0x00000023000b7c82 */ /* 0x000fe20008000000 */
[----:B------:R-:W-:Y:S01]  /*3a80*/  UMOV UR10, UR18 ;  /* 0x00000012000a7c82 */ /* 0x000fe20008000000 */
[----:B------:R-:W-:-:S02]  /*3a90*/  LOP3.LUT R4, R4, R5, RZ, 0x3c, !PT ;  /* 0x0000000504047212 */ /* 0x000fc400078e3cff */
[----:B------:R-:W-:Y:S01]  /*3aa0*/  SEL R6, R6, RZ, P1 ;  /* 0x000000ff06067207 */ /* 0x000fe20000800000 */
[----:B------:R0:W-:Y:S01]  /*3ab0*/  UTMALDG.3D [UR16], [UR14], desc[UR22] ;  /* 0x000016100e0075b4 */ /* 0x0001e20008011000 */
[----:B------:R0:W-:Y:S01]  /*3ac0*/  UTMALDG.3D.MULTICAST [UR32], [UR42], UR21, desc[UR22] ;  /* 0x000016202a0073b4 */ /* 0x0001e20008011815 */
[----:B------:R0:W-:Y:S02]  /*3ad0*/  UTMALDG.3D.MULTICAST [UR8], [UR42], UR21, desc[UR22] ;  /* 0x000016082a0073b4 */ /* 0x0001e40008011815 */
[----:B0-----:R-:W-:Y:S05]  /*3ae0*/  @P3 BRA `(.L_x_59) ;  /* 0xfffffffc00103947 */ /* 0x001fea000383ffff */
.L_x_55:
[----:B------:R-:W-:Y:S05]  /*3af0*/  BSYNC B1 ;  /* 0x0000000000017941 */ /* 0x000fea0003800000 */
.L_x_54:
[----:B------:R-:W-:Y:S01]  /*3b00*/  LOP3.LUT P4, RZ, R11, 0xff, RZ, 0xc0, !PT ;  /* 0x000000ff0bff7812 */ /* 0x000fe2000788c0ff */
[----:B------:R-:W-:Y:S01]  /*3b10*/  VIADD R8, R8, UR40 ;  /* 0x0000002808087c36 */ /* 0x000fe20008000000 */
[----:B------:R-:W-:Y:S01]  /*3b20*/  ULDC.64 UR8, c[0x0][0x650] ;  /* 0x0001940000087ab9 */ /* 0x000fe20000000a00 */
[----:B------:R-:W-:Y:S01]  /*3b30*/  IMAD.U32 R7, RZ, RZ, UR40 ;  /* 0x00000028ff077e24 */ /* 0x000fe2000f8e00ff */
[----:B------:R-:W-:Y:S01]  /*3b40*/  UISETP.GE.U32.AND UP0, UPT, UR40, 0xc, UPT ;  /* 0x0000000c2800788c */ /* 0x000fe2000bf06070 */
[----:B------:R-:W-:Y:S01]  /*3b50*/  BSSY B1, `(.L_x_60) ;  /* 0x000006e000017945 */ /* 0x000fe20003800000 */
[----:B------:R-:W-:Y:S01]  /*3b60*/  ISETP.GT.U32.AND P1, PT, R8, 0xb, PT ;  /* 0x0000000b0800780c */ /* 0x000fe20003f24070 */
[----:B------:R-:W-:Y:S01]  /*3b70*/  IMAD.MOV.U32 R22, RZ, RZ, -0x1 ;  /* 0xffffffffff167424 */ /* 0x000fe200078e00ff */
[----:B------:R-:W-:Y:S01]  /*3b80*/  PRMT R11, RZ, 0x7610, R11 ;  /* 0x00007610ff0b7816 */ /* 0x000fe2000000000b */
[----:B------:R-:W-:Y:S01]  /*3b90*/  IMAD.MOV.U32 R23, RZ, RZ, -0x1 ;  /* 0xffffffffff177424 */ /* 0x000fe200078e00ff */
[----:B------:R-:W-:Y:S01]  /*3ba0*/  ISETP.LT.U32.AND P1, PT, R7, 0xc, P1 ;  /* 0x0000000c0700780c */ /* 0x000fe20000f21070 */
[----:B------:R-:W-:Y:S01]  /*3bb0*/  IMAD.MOV.U32 R24, RZ, RZ, -0x1 ;  /* 0xffffffffff187424 */ /* 0x000fe200078e00ff */
[----:B------:R-:W-:Y:S01]  /*3bc0*/  PLOP3.LUT P3, PT, PT, PT, UP0, 0x80, 0x0 ;  /* 0x000000000000781c */ /* 0x000fe20003f6f008 */
[----:B------:R-:W0:Y:S01]  /*3bd0*/  @P4 S2R R5, SR_CgaCtaId ;  /* 0x0000000000054919 */ /* 0x000e220000008800 */
[----:B------:R-:W-:-:S04]  /*3be0*/  @P4 MOV R4, 0x400 ;  /* 0x0000040000044802 */ /* 0x000fc80000000f00 */
[----:B0-----:R-:W-:Y:S01]  /*3bf0*/  @P4 LEA R6, R5, R4, 0x18 ;  /* 0x0000000405064211 */ /* 0x001fe200078ec0ff */
[----:B------:R-:W-:-:S03]  /*3c00*/  IMAD.WIDE.U32 R4, R8, -0x55555555, RZ ;  /* 0xaaaaaaab08047825 */ /* 0x000fc600078e00ff */
[----:B------:R0:W-:Y:S01]  /*3c10*/  @P4 SYNCS.ARRIVE.TRANS64.A1T0 RZ, [R6+URZ+0xf8], RZ ;  /* 0x0000f8ff06ff49a7 */ /* 0x0001e2000810003f */
[----:B------:R-:W-:Y:S02]  /*3c20*/  IADD3 R18, P4, R18, R2, RZ ;  /* 0x0000000212127210 */ /* 0x000fe40007f9e0ff */
[----:B------:R-:W-:Y:S02]  /*3c30*/  SHF.R.U32.HI R7, RZ, 0x3, R5 ;  /* 0x00000003ff077819 */ /* 0x000fe40000011605 */
[----:B------:R-:W-:Y:S01]  /*3c40*/  SEL R5, RZ, 0x1, !P1 ;  /* 0x00000001ff057807 */ /* 0x000fe20004800000 */
[----:B------:R-:W-:Y:S01]  /*3c50*/  IMAD.X R17, R17, 0x1, R10, P4 ;  /* 0x0000000111117824 */ /* 0x000fe200020e060a */
[----:B------:R-:W-:Y:S01]  /*3c60*/  ISETP.GE.U32.AND P1, PT, R18, UR8, PT ;  /* 0x0000000812007c0c */ /* 0x000fe2000bf26070 */
[----:B------:R-:W-:Y:S01]  /*3c70*/  IMAD R8, R7, -0xc, R8 ;  /* 0xfffffff407087824 */ /* 0x000fe200078e0208 */
[----:B------:R-:W-:Y:S02]  /*3c80*/  LOP3.LUT R0, R0, R5, RZ, 0x3c, !PT ;  /* 0x0000000500007212 */ /* 0x000fe400078e3cff */
[----:B------:R-:W-:-:S02]  /*3c90*/  ISETP.GE.U32.AND.EX P1, PT, R17, UR9, PT, P1 ;  /* 0x0000000911007c0c */ /* 0x000fc4000bf26110 */
[----:B------:R-:W-:Y:S02]  /*3ca0*/  @P3 LOP3.LUT R0, R0, 0x1, R7, 0x78, !PT ;  /* 0x0000000100003812 */ /* 0x000fe400078e7807 */
[----:B------:R-:W-:-:S09]  /*3cb0*/  PRMT R4, RZ, 0x7610, R4 ;  /* 0x00007610ff047816 */ /* 0x000fd20000000004 */
[----:B0-----:R-:W-:Y:S05]  /*3cc0*/  @P1 BRA `(.L_x_61) ;  /* 0x0000000400581947 */ /* 0x001fea0003800000 */
[----:B------:R-:W0:Y:S01]  /*3cd0*/  S2R R14, SR_CTAID.X ;  /* 0x00000000000e7919 */ /* 0x000e220000002500 */
[----:B------:R-:W-:Y:S01]  /*3ce0*/  ULDC.64 UR8, c[0x0][0x628] ;  /* 0x00018a0000087ab9 */ /* 0x000fe20000000a00 */
[----:B------:R-:W-:Y:S01]  /*3cf0*/  ULDC UR10, c[0x0][0x630] ;  /* 0x00018c00000a7ab9 */ /* 0x000fe20000000800 */
[----:B------:R-:W-:Y:S01]  /*3d00*/  ISETP.NE.U32.AND P1, PT, RZ, UR8, PT ;  /* 0x00000008ff007c0c */ /* 0x000fe2000bf25070 */
[----:B------:R-:W1:Y:S01]  /*3d10*/  S2R R15, SR_CTAID.Y ;  /* 0x00000000000f7919 */ /* 0x000e620000002600 */
[----:B------:R-:W-:Y:S01]  /*3d20*/  ULDC UR11, c[0x0][0x150] ;  /* 0x00005400000b7ab9 */ /* 0x000fe20000000800 */
[----:B------:R-:W-:Y:S01]  /*3d30*/  IMAD.MOV.U32 R4, RZ, RZ, R18 ;  /* 0x000000ffff047224 */ /* 0x000fe200078e0012 */
[----:B------:R-:W-:Y:S01]  /*3d40*/  ISETP.NE.AND.EX P1, PT, RZ, UR9, PT, P1 ;  /* 0x00000009ff007c0c */ /* 0x000fe2000bf25310 */
[----:B------:R-:W-:Y:S01]  /*3d50*/  IMAD.MOV.U32 R5, RZ, RZ, R17 ;  /* 0x000000ffff057224 */ /* 0x000fe200078e0011 */
[----:B0-----:R-:W-:-:S11]  /*3d60*/  I2FP.F32.U32 R20, R14 ;  /* 0x0000000e00147245 */ /* 0x001fd60000201000 */
[----:B------:R-:W-:Y:S05]  /*3d70*/  @!P1 BRA `(.L_x_62) ;  /* 0x0000000000289947 */ /* 0x000fea0003800000 */
[----:B------:R-:W-:Y:S02]  /*3d80*/  ULDC UR7, c[0x0][0x634] ;  /* 0x00018d0000077ab9 */ /* 0x000fe40000000800 */
[----:B------:R-:W-:-:S05]  /*3d90*/  IADD3 R5, P1, R18, UR7, RZ ;  /* 0x0000000712057c10 */ /* 0x000fca000ff3e0ff */
[----:B------:R-:W-:-:S04]  /*3da0*/  IMAD.X R21, RZ, RZ, R17, P1 ;  /* 0x000000ffff157224 */ /* 0x000fc800008e0611 */
[----:B------:R-:W-:-:S04]  /*3db0*/  IMAD.WIDE.U32 R6, R21, UR8, RZ ;  /* 0x0000000815067c25 */ /* 0x000fc8000f8e00ff */
[----:B------:R-:W-:-:S04]  /*3dc0*/  IMAD.WIDE.U32 R6, P1, R5, UR9, R6 ;  /* 0x0000000905067c25 */ /* 0x000fc8000f820006 */
[----:B------:R-:W-:-:S04]  /*3dd0*/  IMAD.WIDE.U32 R4, R5, UR8, RZ ;  /* 0x0000000805047c25 */ /* 0x000fc8000f8e00ff */
[----:B------:R-:W-:Y:S01]  /*3de0*/  IMAD.MOV.U32 R4, RZ, RZ, R7 ;  /* 0x000000ffff047224 */ /* 0x000fe200078e0007 */
[----:B------:R-:W-:Y:S01]  /*3df0*/  IADD3 RZ, P3, R5, R6, RZ ;  /* 0x0000000605ff7210 */ /* 0x000fe20007f7e0ff */
[----:B------:R-:W-:-:S04]  /*3e00*/  IMAD.X R5, RZ, RZ, RZ, P1 ;  /* 0x000000ffff057224 */ /* 0x000fc800008e06ff */
[----:B------:R-:W-:-:S08]  /*3e10*/  IMAD.WIDE.U32.X R4, R21, UR9, R4, P3 ;  /* 0x0000000915047c25 */ /* 0x000fd000098e0404 */
.L_x_62:
[--C-:B------:R-:W-:Y:S01]  /*3e20*/  SHF.R.U64 R24, R4, UR10, R5.reuse ;  /* 0x0000000a04187c19 */ /* 0x100fe20008001205 */
[----:B------:R-:W-:Y:S01]  /*3e30*/  FMUL R20, R20, UR11 ;  /* 0x0000000b14147c20 */ /* 0x000fe20008400000 */
[----:B------:R-:W-:Y:S01]  /*3e40*/  SHF.R.U32.HI R4, RZ, UR10, R5 ;  /* 0x0000000aff047c19 */ /* 0x000fe20008011605 */
[----:B------:R-:W0:Y:S01]  /*3e50*/  LDC R23, c[0x0][0x144] ;  /* 0x00005100ff177b82 */ /* 0x000e220000000800 */
[----:B------:R-:W-:Y:S01]  /*3e60*/  IADD3 R21, P1, RZ, -R24, RZ ;  /* 0x80000018ff157210 */ /* 0x000fe20007f3e0ff */
[----:B------:R-:W-:Y:S01]  /*3e70*/  ULDC UR7, c[0x0][0x154] ;  /* 0x0000550000077ab9 */ /* 0x000fe20000000800 */
[----:B-1----:R-:W-:Y:S01]  /*3e80*/  I2FP.F32.U32 R5, R15 ;  /* 0x0000000f00057245 */ /* 0x002fe20000201000 */
[----:B------:R-:W1:Y:S01]  /*3e90*/  F2I.U32.TRUNC.NTZ R20, R20 ;  /* 0x0000001400147305 */ /* 0x000e62000020f000 */
[----:B------:R-:W-:Y:S01]  /*3ea0*/  ULDC.64 UR8, c[0x0][0x620] ;  /* 0x0001880000087ab9 */ /* 0x000fe20000000a00 */
[----:B------:R-:W-:Y:S01]  /*3eb0*/  IMAD.X R4, RZ, RZ, ~R4, P1 ;  /* 0x000000ffff047224 */ /* 0x000fe200008e0e04 */
[----:B------:R-:W-:Y:S01]  /*3ec0*/  ISETP.NE.AND P4, PT, R19, 0x1, PT ;  /* 0x000000011300780c */ /* 0x000fe20003f85270 */
[----:B------:R-:W-:Y:S01]  /*3ed0*/  FMUL R6, R5, UR7 ;  /* 0x0000000705067c20 */ /* 0x000fe20008400000 */
[----:B------:R-:W2:Y:S01]  /*3ee0*/  LDC R22, c[0x0][0x148] ;  /* 0x00005200ff167b82 */ /* 0x000ea20000000800 */
[----:B------:R-:W-:Y:S01]  /*3ef0*/  IMAD R4, R4, UR8, RZ ;  /* 0x0000000804047c24 */ /* 0x000fe2000f8e02ff */
[----:B------:R-:W-:Y:S01]  /*3f00*/  ULDC UR7, c[0x0][0x618] ;  /* 0x0001860000077ab9 */ /* 0x000fe20000000800 */
[----:B------:R-:W-:-:S02]  /*3f10*/  IMAD.MOV.U32 R5, RZ, RZ, R17 ;  /* 0x000000ffff057224 */ /* 0x000fc400078e0011 */
[----:B------:R-:W3:Y:S01]  /*3f20*/  F2I.U32.TRUNC.NTZ R6, R6 ;  /* 0x0000000600067305 */ /* 0x000ee2000020f000 */
[C---:B------:R-:W-:Y:S02]  /*3f30*/  IMAD R7, R21.reuse, UR9, R4 ;  /* 0x0000000915077c24 */ /* 0x040fe4000f8e0204 */
[----:B------:R-:W-:Y:S02]  /*3f40*/  IMAD.MOV.U32 R4, RZ, RZ, R18 ;  /* 0x000000ffff047224 */ /* 0x000fe400078e0012 */
[----:B-1----:R-:W-:Y:S02]  /*3f50*/  IMAD.MOV R20, RZ, RZ, -R20 ;  /* 0x000000ffff147224 */ /* 0x002fe400078e0a14 */
[----:B------:R-:W-:Y:S01]  /*3f60*/  IMAD.WIDE.U32 R4, R21, UR8, R4 ;  /* 0x0000000815047c25 */ /* 0x000fe2000f8e0004 */
[----:B------:R-:W-:Y:S02]  /*3f70*/  ULDC.64 UR8, c[0x0][0x640] ;  /* 0x0001900000087ab9 */ /* 0x000fe40000000a00 */
[----:B------:R-:W-:Y:S01]  /*3f80*/  ISETP.NE.U32.AND P1, PT, RZ, UR8, PT ;  /* 0x00000008ff007c0c */ /* 0x000fe2000bf25070 */
[----:B------:R-:W-:-:S02]  /*3f90*/  IMAD.IADD R5, R5, 0x1, R7 ;  /* 0x0000000105057824 */ /* 0x000fc400078e0207 */
[----:B0-----:R-:W-:Y:S01]  /*3fa0*/  IMAD R14, R23, R20, R14 ;  /* 0x00000014170e7224 */ /* 0x001fe200078e020e */
[----:B------:R-:W-:Y:S02]  /*3fb0*/  ISETP.NE.AND.EX P1, PT, RZ, UR9, PT, P1 ;  /* 0x00000009ff007c0c */ /* 0x000fe4000bf25310 */
[--C-:B------:R-:W-:Y:S01]  /*3fc0*/  SHF.R.U64 R20, R4, UR7, R5.reuse ;  /* 0x0000000704147c19 */ /* 0x100fe20008001205 */
[----:B---3--:R-:W-:Y:S01]  /*3fd0*/  IMAD.MOV R4, RZ, RZ, -R6 ;  /* 0x000000ffff047224 */ /* 0x008fe200078e0a06 */
[----:B------:R-:W-:Y:S01]  /*3fe0*/  SHF.R.U32.HI R5, RZ, UR7, R5 ;  /* 0x00000007ff057c19 */ /* 0x000fe20008011605 */
[----:B------:R-:W-:Y:S02]  /*3ff0*/  ULDC UR7, c[0x0][0x608] ;  /* 0x0001820000077ab9 */ /* 0x000fe40000000800 */
[----:B--2---:R-:W-:Y:S01]  /*4000*/  @P4 IMAD R14, R22, R4, R15 ;  /* 0x00000004160e4224 */ /* 0x004fe200078e020f */
[--C-:B------:R-:W-:Y:S02]  /*4010*/  SHF.R.U64 R22, R20, UR7, R5.reuse ;  /* 0x0000000714167c19 */ /* 0x100fe40008001205 */
[----:B------:R-:W-:Y:S01]  /*4020*/  SHF.R.U32.HI R5, RZ, UR7, R5 ;  /* 0x00000007ff057c19 */ /* 0x000fe20008011605 */
[----:B------:R-:W-:-:S03]  /*4030*/  ULDC UR7, c[0x0][0x658] ;  /* 0x0001960000077ab9 */ /* 0x000fc60000000800 */
[--C-:B------:R-:W-:Y:S02]  /*4040*/  SHF.R.U64 R15, R22, UR7, R5.reuse ;  /* 0x00000007160f7c19 */ /* 0x100fe40008001205 */
[----:B------:R-:W-:-:S03]  /*4050*/  SHF.R.U32.HI R21, RZ, UR7, R5 ;  /* 0x00000007ff157c19 */ /* 0x000fc60008011605 */
[----:B------:R-:W-:Y:S02]  /*4060*/  IMAD.MOV.U32 R6, RZ, RZ, R15 ;  /* 0x000000ffff067224 */ /* 0x000fe400078e000f */
[----:B------:R-:W-:Y:S01]  /*4070*/  IMAD.MOV.U32 R5, RZ, RZ, R21 ;  /* 0x000000ffff057224 */ /* 0x000fe200078e0015 */
[----:B------:R-:W-:Y:S06]  /*4080*/  @!P1 BRA `(.L_x_63) ;  /* 0x00000000002c9947 */ /* 0x000fec0003800000 */
        /* <DEDUP_REMOVED lines=9> */
[----:B------:R-:W-:-:S04]  /*4120*/  IMAD.WIDE.U32.X R4, R21, UR9, R4, P3 ;  /* 0x0000000915047c25 */ /* 0x000fc800098e0404 */
[----:B------:R-:W-:-:S07]  /*4130*/  IMAD.MOV.U32 R6, RZ, RZ, R4 ;  /* 0x000000ffff067224 */ /* 0x000fce00078e0004 */
.L_x_63:
[----:B------:R-:W-:Y:S01]  /*4140*/  ULDC UR7, c[0x0][0x648] ;  /* 0x0001920000077ab9 */ /* 0x000fe20000000800 */
[----:B------:R-:W-:Y:S01]  /*4150*/  LOP3.LUT R4, R22, UR6, RZ, 0xc0, !PT ;  /* 0x0000000616047c12 */ /* 0x000fe2000f8ec0ff */
[----:B------:R-:W-:Y:S01]  /*4160*/  ULDC UR8, c[0x0][0x610] ;  /* 0x0001840000087ab9 */ /* 0x000fe20000000800 */
[----:B------:R-:W-:Y:S01]  /*4170*/  SHF.R.U64 R5, R6, UR7, R5 ;  /* 0x0000000706057c19 */ /* 0x000fe20008001205 */
[----:B------:R-:W-:Y:S01]  /*4180*/  ULDC UR7, c[0x0][0x638] ;  /* 0x00018e0000077ab9 */ /* 0x000fe20000000800 */
[----:B------:R-:W-:-:S03]  /*4190*/  LOP3.LUT R20, R20, UR4, RZ, 0xc0, !PT ;  /* 0x0000000414147c12 */ /* 0x000fc6000f8ec0ff */
[----:B------:R-:W-:Y:S02]  /*41a0*/  IMAD.MOV R6, RZ, RZ, -R5 ;  /* 0x000000ffff067224 */ /* 0x000fe400078e0a05 */
[----:B------:R-:W-:Y:S02]  /*41b0*/  IMAD R5, R5, UR5, R4 ;  /* 0x0000000505057c24 */ /* 0x000fe4000f8e0204 */
[----:B------:R-:W-:Y:S01]  /*41c0*/  IMAD R15, R6, UR7, R15 ;  /* 0x00000007060f7c24 */ /* 0x000fe2000f8e020f */
[----:B------:R-:W-:Y:S01]  /*41d0*/  ULDC UR7, c[0x0][0x600] ;  /* 0x0001800000077ab9 */ /* 0x000fe20000000800 */
[----:B------:R-:W-:Y:S02]  /*41e0*/  IMAD R14, R5, UR8, R14 ;  /* 0x00000008050e7c24 */ /* 0x000fe4000f8e020e */
[----:B------:R-:W-:Y:S02]  /*41f0*/  IMAD R15, R15, UR7, R20 ;  /* 0x000000070f0f7c24 */ /* 0x000fe4000f8e0214 */
[----:B------:R-:W-:-:S03]  /*4200*/  IMAD.MOV.U32 R4, RZ, RZ, 0x1 ;  /* 0x00000001ff047424 */ /* 0x000fc600078e00ff */
[----:B------:R-:W-:Y:S02]  /*4210*/  SEL R23, R15, R14, !P4 ;  /* 0x0000000e0f177207 */ /* 0x000fe40006000000 */
[----:B------:R-:W-:-:S07]  /*4220*/  SEL R22, R14, R15, !P4 ;  /* 0x0000000f0e167207 */ /* 0x000fce0006000000 */
.L_x_61:
[----:B------:R-:W-:Y:S05]  /*4230*/  BSYNC B1 ;  /* 0x0000000000017941 */ /* 0x000fea0003800000 */
.L_x_60:
[----:B------:R-:W-:-:S13]  /*4240*/  LOP3.LUT P1, RZ, R4, 0xff, RZ, 0xc0, !PT ;  /* 0x000000ff04ff7812 */ /* 0x000fda000782c0ff */
[----:B------:R-:W-:Y:S05]  /*4250*/  @P1 BRA `(.L_x_64) ;  /* 0xfffffff400001947 */ /* 0x000fea000383ffff */
[----:B------:R-:W-:Y:S05]  /*4260*/  BSYNC B0 ;  /* 0x0000000000007941 */ /* 0x000fea0003800000 */
.L_x_52:
[----:B------:R-:W-:-:S03]  /*4270*/  UMOV UR7, 0xffffffff ;  /* 0xffffffff00077882 */ /* 0x000fc60000000000 */
[----:B------:R-:W-:Y:S05]  /*4280*/  BRA.DIV UR7, `(.L_x_65) ;  /* 0x0000000a07687947 */ /* 0x000fea000b800000 */
[----:B------:R-:W-:-:S13]  /*4290*/  ELECT P6, URZ, PT ;  /* 0x00000000003f782f */ /* 0x000fda00038c0000 */
.L_x_89:
[----:B------:R-:W-:Y:S04]  /*42a0*/  BSSY B0, `(.L_x_66) ;  /* 0x0000073000007945 */ /* 0x000fe80003800000 */
[----:B------:R-:W-:Y:S05]  /*42b0*/  @!P6 BRA `(.L_x_67) ;  /* 0x0000000400c4e947 */ /* 0x000fea0003800000 */
[----:B------:R-:W-:-:S04]  /*42c0*/  LOP3.LUT R16, R16, 0x2, RZ, 0xfc, !PT ;  /* 0x0000000210107812 */ /* 0x000fc800078efcff */
[----:B------:R-:W-:-:S13]  /*42d0*/  ISETP.NE.AND P0, PT, R16, 0x3, PT ;  /* 0x000000031000780c */ /* 0x000fda0003f05270 */
[----:B------:R-:W-:Y:S05]  /*42e0*/  @!P0 BRA `(.L_x_68) ;  /* 0x0000000000048947 */ /* 0x000fea0003800000 */
[----:B------:R-:W-:Y:S01]  /*42f0*/  BPT.TRAP 0x1 ;  /* 0x000000040000795c */ /* 0x000fe20000300000 */
.L_x_68:
[----:B------:R-:W0:Y:S01]  /*4300*/  S2R R3, SR_CgaCtaId ;  /* 0x0000000000037919 */ /* 0x000e220000008800 */
[----:B------:R-:W-:-:S04]  /*4310*/  MOV R2, 0x400 ;  /* 0x0000040000027802 */ /* 0x000fc80000000f00 */
[----:B0-----:R-:W-:Y:S02]  /*4320*/  LEA R3, R3, R2, 0x18 ;  /* 0x0000000203037211 */ /* 0x001fe400078ec0ff */
[----:B------:R-:W-:-:S03]  /*4330*/  SHF.L.U32 R2, R0, 0x1f, RZ ;  /* 0x0000001f00027819 */ /* 0x000fc600000006ff */
[----:B------:R-:W-:-:S04]  /*4340*/  VIADD R3, R3, 0x60 ;  /* 0x0000006003037836 */ /* 0x000fc80000000000 */
[C---:B------:R-:W-:Y:S02]  /*4350*/  IMAD R7, R8.reuse, 0x8, R3 ;  /* 0x0000000808077824 */ /* 0x040fe400078e0203 */
[----:B------:R-:W-:Y:S02]  /*4360*/  VIADD R8, R8, 0x1 ;  /* 0x0000000108087836 */ /* 0x000fe40000000000 */
[----:B------:R-:W0:Y:S03]  /*4370*/  SYNCS.PHASECHK.TRANS64.TRYWAIT P0, [R7+URZ], R2 ;  /* 0x00000002070075a7 */ /* 0x000e26000800017f */
[----:B------:R-:W-:-:S04]  /*4380*/  ISETP.NE.AND P1, PT, R8, 0xc, PT ;  /* 0x0000000c0800780c */ /* 0x000fc80003f25270 */
[----:B------:R-:W-:Y:S02]  /*4390*/  SEL R5, RZ, 0x1, P1 ;  /* 0x00000001ff057807 */ /* 0x000fe40000800000 */
[----:B------:R-:W-:Y:S02]  /*43a0*/  SEL R8, R8, RZ, P1 ;  /* 0x000000ff08087207 */ /* 0x000fe40000800000 */
[----:B------:R-:W-:-:S03]  /*43b0*/  LOP3.LUT R5, R0, R5, RZ, 0x3c, !PT ;  /* 0x0000000500057212 */ /* 0x000fc600078e3cff */
[----:B------:R-:W-:Y:S01]  /*43c0*/  IMAD R9, R8, 0x8, R3 ;  /* 0x0000000808097824 */ /* 0x000fe200078e0203 */
[----:B------:R-:W-:Y:S01]  /*43d0*/  SHF.L.U32 R4, R5, 0x1f, RZ ;  /* 0x0000001f05047819 */ /* 0x000fe200000006ff */
[----:B0-----:R-:W-:Y:S06]  /*43e0*/  @!P0 BRA `(.L_x_69) ;  /* 0x0000000800308947 */ /* 0x001fec0003800000 */
.L_x_90:
[----:B------:R-:W1:Y:S01]  /*43f0*/  SYNCS.PHASECHK.TRANS64.TRYWAIT P0, [R9+URZ], R4 ;  /* 0x00000004090075a7 */ /* 0x000e62000800017f */
[----:B------:R-:W-:-:S05]  /*4400*/  VIADD R0, R8, 0x1 ;  /* 0x0000000108007836 */ /* 0x000fca0000000000 */
[----:B------:R-:W-:-:S04]  /*4410*/  ISETP.NE.AND P1, PT, R0, 0xc, PT ;  /* 0x0000000c0000780c */ /* 0x000fc80003f25270 */
[----:B0-----:R-:W-:Y:S02]  /*4420*/  SEL R2, RZ, 0x1, P1 ;  /* 0x00000001ff027807 */ /* 0x001fe40000800000 */
[----:B------:R-:W-:Y:S02]  /*4430*/  SEL R0, R0, RZ, P1 ;  /* 0x000000ff00007207 */ /* 0x000fe40000800000 */
[----:B------:R-:W-:-:S03]  /*4440*/  LOP3.LUT R7, R5, R2, RZ, 0x3c, !PT ;  /* 0x0000000205077212 */ /* 0x000fc600078e3cff */
[----:B------:R-:W-:Y:S01]  /*4450*/  IMAD R6, R0, 0x8, R3 ;  /* 0x0000000800067824 */ /* 0x000fe200078e0203 */
[----:B------:R-:W-:Y:S01]  /*4460*/  SHF.L.U32 R5, R7, 0x1f, RZ ;  /* 0x0000001f07057819 */ /* 0x000fe200000006ff */
[----:B-1----:R-:W-:Y:S06]  /*4470*/  @!P0 BRA `(.L_x_70) ;  /* 0x0000000800208947 */ /* 0x002fec0003800000 */
.L_x_91:
[----:B------:R-:W1:Y:S01]  /*4480*/  SYNCS.PHASECHK.TRANS64.TRYWAIT P0, [R6+URZ], R5 ;  /* 0x00000005060075a7 */ /* 0x000e62000800017f */
[----:B------:R-:W-:-:S05]  /*4490*/  VIADD R0, R0, 0x1 ;  /* 0x0000000100007836 */ /* 0x000fca0000000000 */
[----:B------:R-:W-:-:S04]  /*44a0*/  ISETP.NE.AND P1, PT, R0, 0xc, PT ;  /* 0x0000000c0000780c */ /* 0x000fc80003f25270 */
[----:B------:R-:W-:Y:S02]  /*44b0*/  SEL R2, RZ, 0x1, P1 ;  /* 0x00000001ff027807 */ /* 0x000fe40000800000 */
[----:B------:R-:W-:Y:S02]  /*44c0*/  SEL R0, R0, RZ, P1 ;  /* 0x000000ff00007207 */ /* 0x000fe40000800000 */
[----:B------:R-:W-:-:S03]  /*44d0*/  LOP3.LUT R7, R7, R2, RZ, 0x3c, !PT ;  /* 0x0000000207077212 */ /* 0x000fc600078e3cff */
[----:B0-----:R-:W-:Y:S01]  /*44e0*/  IMAD R9, R0, 0x8, R3 ;  /* 0x0000000800097824 */ /* 0x001fe200078e0203 */
[----:B------:R-:W-:Y:S01]  /*44f0*/  SHF.L.U32 R4, R7, 0x1f, RZ ;  /* 0x0000001f07047819 */ /* 0x000fe200000006ff */
[----:B-1----:R-:W-:Y:S06]  /*4500*/  @!P0 BRA `(.L_x_71) ;  /* 0x0000000800108947 */ /* 0x002fec0003800000 */
.L_x_92:
        /* <DEDUP_REMOVED lines=9> */
.L_x_93:
        /* <DEDUP_REMOVED lines=9> */
.L_x_94:
        /* <DEDUP_REMOVED lines=9> */
.L_x_95:
        /* <DEDUP_REMOVED lines=9> */
.L_x_96:
        /* <DEDUP_REMOVED lines=9> */
.L_x_97:
        /* <DEDUP_REMOVED lines=9> */
.L_x_98:
        /* <DEDUP_REMOVED lines=9> */
.L_x_99:
[----:B------:R-:W1:Y:S01]  /*4900*/  SYNCS.PHASECHK.TRANS64.TRYWAIT P0, [R6+URZ], R5 ;  /* 0x00000005060075a7 */ /* 0x000e62000800017f */
[----:B------:R-:W-:-:S05]  /*4910*/  VIADD R0, R0, 0x1 ;  /* 0x0000000100007836 */ /* 0x000fca0000000000 */
[----:B------:R-:W-:-:S04]  /*4920*/  ISETP.NE.AND P1, PT, R0, 0xc, PT ;  /* 0x0000000c0000780c */ /* 0x000fc80003f25270 */
[----:B------:R-:W-:Y:S02]  /*4930*/  SEL R2, RZ, 0x1, P1 ;  /* 0x00000001ff027807 */ /* 0x000fe40000800000 */
[----:B------:R-:W-:Y:S02]  /*4940*/  SEL R0, R0, RZ, P1 ;  /* 0x000000ff00007207 */ /* 0x000fe40000800000 */
[----:B------:R-:W-:Y:S01]  /*4950*/  LOP3.LUT R2, R7, R2, RZ, 0x3c, !PT ;  /* 0x0000000207027212 */ /* 0x000fe200078e3cff */
[----:B-1----:R-:W-:Y:S06]  /*4960*/  @!P0 BRA `(.L_x_79) ;  /* 0x0000000400988947 */ /* 0x002fec0003800000 */
.L_x_100:
[----:B------:R-:W-:Y:S01]  /*4970*/  IMAD R3, R0, 0x8, R3 ;  /* 0x0000000800037824 */ /* 0x000fe200078e0203 */
[----:B------:R-:W-:-:S07]  /*4980*/  SHF.L.U32 R0, R2, 0x1f, RZ ;  /* 0x0000001f02007819 */ /* 0x000fce00000006ff */
.L_x_80:
[----:B--2---:R2:W3:Y:S02]  /*4990*/  SYNCS.PHASECHK.TRANS64.TRYWAIT P0, [R3+URZ], R0 ;  /* 0x00000000030075a7 */ /* 0x0044e4000800017f */
[----:B---3--:R-:W-:Y:S05]  /*49a0*/  @!P0 NANOSLEEP.SYNCS 0x989680 ;  /* 0x009896800000895d */ /* 0x008fea0003900000 */
[----:B------:R-:W3:Y:S02]  /*49b0*/  @!P0 SYNCS.PHASECHK.TRANS64 P0, [R3+URZ], R0 ;  /* 0x00000000030085a7 */ /* 0x000ee4000800007f */
[----:B---3--:R-:W-:Y:S05]  /*49c0*/  @!P0 BRA `(.L_x_80) ;  /* 0xfffffffc00f08947 */ /* 0x008fea000383ffff */
.L_x_67:
[----:B------:R-:W-:Y:S05]  /*49d0*/  BSYNC B0 ;  /* 0x0000000000007941 */ /* 0x000fea0003800000 */
.L_x_66:
[----:B------:R-:W-:Y:S05]  /*49e0*/  EXIT ;  /* 0x000000000000794d */ /* 0x000fea0003800000 */
.L_x_20:
[----:B0-----:R-:W-:-:S04]  /*49f0*/  IMAD.U32 R3, RZ, RZ, UR45 ;  /* 0x0000002dff037e24 */ /* 0x001fc8000f8e00ff */
[----:B------:R0:W1:Y:S03]  /*4a00*/  SYNCS.PHASECHK.TRANS64.TRYWAIT P0, [R3+URZ+-0x8], R0 ;  /* 0xfffff800030075a7 */ /* 0x000066000800017f */
[----:B-1----:R-:W-:Y:S05]  /*4a10*/  @!P0 NANOSLEEP.SYNCS 0x989680 ;  /* 0x009896800000895d */ /* 0x002fea0003900000 */
[----:B------:R-:W1:Y:S02]  /*4a20*/  @!P0 SYNCS.PHASECHK.TRANS64 P0, [R3+URZ+-0x8], R0 ;  /* 0xfffff800030085a7 */ /* 0x000e64000800007f */
[----:B-1----:R-:W-:Y:S05]  /*4a30*/  @!P0 BRA `(.L_x_20) ;  /* 0xfffffffc00ec8947 */ /* 0x002fea000383ffff */
[----:B------:R-:W-:Y:S05]  /*4a40*/  BRA `(.L_x_81) ;  /* 0xffffffcc00907947 */ /* 0x000fea000383ffff */
.L_x_25:
[----:B-1----:R1:W3:Y:S02]  /*4a50*/  SYNCS.PHASECHK.TRANS64.TRYWAIT P1, [R3+URZ], R0 ;  /* 0x00000000030075a7 */ /* 0x0022e4000802017f */
[----:B---3--:R-:W-:Y:S05]  /*4a60*/  @!P1 NANOSLEEP.SYNCS 0x989680 ;  /* 0x009896800000995d */ /* 0x008fea0003900000 */
[----:B------:R-:W3:Y:S02]  /*4a70*/  @!P1 SYNCS.PHASECHK.TRANS64 P1, [R3+URZ], R0 ;  /* 0x00000000030095a7 */ /* 0x000ee4000802007f */
[----:B---3--:R-:W-:Y:S05]  /*4a80*/  @!P1 BRA `(.L_x_25) ;  /* 0xfffffffc00f09947 */ /* 0x008fea000383ffff */
[----:B------:R-:W-:Y:S05]  /*4a90*/  BRA `(.L_x_24) ;  /* 0xffffffcc00f47947 */ /* 0x000fea000383ffff */
.L_x_30:
[----:B-1----:R-:W-:-:S04]  /*4aa0*/  IMAD.U32 R4, RZ, RZ, UR4 ;  /* 0x00000004ff047e24 */ /* 0x002fc8000f8e00ff */
[----:B------:R1:W3:Y:S03]  /*4ab0*/  SYNCS.PHASECHK.TRANS64.TRYWAIT P1, [R4+URZ], R3 ;  /* 0x00000003040075a7 */ /* 0x0002e6000802017f */
[----:B---3--:R-:W-:Y:S05]  /*4ac0*/  @!P1 NANOSLEEP.SYNCS 0x989680 ;  /* 0x009896800000995d */ /* 0x008fea0003900000 */
[----:B------:R-:W3:Y:S02]  /*4ad0*/  @!P1 SYNCS.PHASECHK.TRANS64 P1, [R4+URZ], R3 ;  /* 0x00000003040095a7 */ /* 0x000ee4000802007f */
[----:B---3--:R-:W-:Y:S05]  /*4ae0*/  @!P1 BRA `(.L_x_30) ;  /* 0xfffffffc00ec9947 */ /* 0x008fea000383ffff */
[----:B------:R-:W-:Y:S05]  /*4af0*/  BRA `(.L_x_29) ;  /* 0xffffffd4001c7947 */ /* 0x000fea000383ffff */
.L_x_36:
[----:B0-----:R-:W-:-:S04]  /*4b00*/  IMAD.U32 R3, RZ, RZ, UR45 ;  /* 0x0000002dff037e24 */ /* 0x001fc8000f8e00ff */
[----:B------:R0:W1:Y:S03]  /*4b10*/  SYNCS.PHASECHK.TRANS64.TRYWAIT P0, [R3+URZ+0x8], R0 ;  /* 0x00000800030075a7 */ /* 0x000066000800017f */
[----:B-1----:R-:W-:Y:S05]  /*4b20*/  @!P0 NANOSLEEP.SYNCS 0x989680 ;  /* 0x009896800000895d */ /* 0x002fea0003900000 */
[----:B------:R-:W1:Y:S02]  /*4b30*/  @!P0 SYNCS.PHASECHK.TRANS64 P0, [R3+URZ+0x8], R0 ;  /* 0x00000800030085a7 */ /* 0x000e64000800007f */
[----:B-1----:R-:W-:Y:S05]  /*4b40*/  @!P0 BRA `(.L_x_36) ;  /* 0xfffffffc00ec8947 */ /* 0x002fea000383ffff */
[----:B------:R-:W-:Y:S05]  /*4b50*/  BRA `(.L_x_82) ;  /* 0xffffffd800d87947 */ /* 0x000fea000383ffff */
.L_x_53:
[----:B------:R-:W-:Y:S01]  /*4b60*/  BSSY B1, `(.L_x_83) ;  /* 0x0000006000017945 */ /* 0x000fe20003800000 */
[----:B------:R-:W-:-:S07]  /*4b70*/  IMAD.MOV.U32 R15, RZ, RZ, -0x1 ;  /* 0xffffffffff0f7424 */ /* 0x000fce00078e00ff */
[----:B------:R-:W-:Y:S05]  /*4b80*/  WARPSYNC.COLLECTIVE R15, `(.L_x_84) ;  /* 0x000000000f0c7348 */ /* 0x000fea0003c00000 */
[----:B------:R-:W-:Y:S02]  /*4b90*/  ELECT P6, UR62, PT ;  /* 0x00000000003e782f */ /* 0x000fe400038c0000 */
[----:B------:R-:W-:Y:S01]  /*4ba0*/  MOV R14, UR62 ;  /* 0x0000003e000e7c02 */ /* 0x000fe20008000f00 */
[----:B------:R-:W-:Y:S10]  /*4bb0*/  ENDCOLLECTIVE ;  /* 0x000000000000791b */ /* 0x000ff40003800000 */
.L_x_84:
[----:B------:R-:W-:Y:S05]  /*4bc0*/  BSYNC B1 ;  /* 0x0000000000017941 */ /* 0x000fea0003800000 */
.L_x_83:
[----:B------:R-:W-:Y:S05]  /*4bd0*/  BRA `(.L_x_85) ;  /* 0xffffffe800ac7947 */ /* 0x000fea000383ffff */
.L_x_56:
[----:B0-----:R0:W1:Y:S02]  /*4be0*/  SYNCS.PHASECHK.TRANS64.TRYWAIT P1, [R14+URZ+0x60], R5 ;  /* 0x000060050e0075a7 */ /* 0x001064000802017f */
[----:B-1----:R-:W-:Y:S05]  /*4bf0*/  @!P1 NANOSLEEP.SYNCS 0x989680 ;  /* 0x009896800000995d */ /* 0x002fea0003900000 */
[----:B------:R-:W1:Y:S02]  /*4c00*/  @!P1 SYNCS.PHASECHK.TRANS64 P1, [R14+URZ+0x60], R5 ;  /* 0x000060050e0095a7 */ /* 0x000e64000802007f */
[----:B-1----:R-:W-:Y:S05]  /*4c10*/  @!P1 BRA `(.L_x_56) ;  /* 0xfffffffc00f09947 */ /* 0x002fea000383ffff */
[----:B------:R-:W-:Y:S05]  /*4c20*/  BRA `(.L_x_86) ;  /* 0xffffffe800e07947 */ /* 0x000fea000383ffff */
.L_x_65:
[----:B------:R-:W-:Y:S01]  /*4c30*/  BSSY B0, `(.L_x_87) ;  /* 0x0000006000007945 */ /* 0x000fe20003800000 */
[----:B------:R-:W-:-:S07]  /*4c40*/  IMAD.MOV.U32 R15, RZ, RZ, -0x1 ;  /* 0xffffffffff0f7424 */ /* 0x000fce00078e00ff */
[----:B------:R-:W-:Y:S05]  /*4c50*/  WARPSYNC.COLLECTIVE R15, `(.L_x_88) ;  /* 0x000000000f0c7348 */ /* 0x000fea0003c00000 */
[----:B------:R-:W-:Y:S02]  /*4c60*/  ELECT P6, UR62, PT ;  /* 0x00000000003e782f */ /* 0x000fe400038c0000 */
[----:B------:R-:W-:Y:S01]  /*4c70*/  MOV R14, UR62 ;  /* 0x0000003e000e7c02 */ /* 0x000fe20008000f00 */
[----:B------:R-:W-:Y:S10]  /*4c80*/  ENDCOLLECTIVE ;  /* 0x000000000000791b */ /* 0x000ff40003800000 */
.L_x_88:
[----:B------:R-:W-:Y:S05]  /*4c90*/  BSYNC B0 ;  /* 0x0000000000007941 */ /* 0x000fea0003800000 */
.L_x_87:
[----:B------:R-:W-:Y:S05]  /*4ca0*/  BRA `(.L_x_89) ;  /* 0xfffffff4007c7947 */ /* 0x000fea000383ffff */
.L_x_69:
[----:B0-----:R0:W1:Y:S02]  /*4cb0*/  SYNCS.PHASECHK.TRANS64.TRYWAIT P0, [R7+URZ], R2 ;  /* 0x00000002070075a7 */ /* 0x001064000800017f */
[----:B-1----:R-:W-:Y:S05]  /*4cc0*/  @!P0 NANOSLEEP.SYNCS 0x989680 ;  /* 0x009896800000895d */ /* 0x002fea0003900000 */
[----:B------:R-:W1:Y:S02]  /*4cd0*/  @!P0 SYNCS.PHASECHK.TRANS64 P0, [R7+URZ], R2 ;  /* 0x00000002070085a7 */ /* 0x000e64000800007f */
[----:B-1----:R-:W-:Y:S05]  /*4ce0*/  @!P0 BRA `(.L_x_69) ;  /* 0xfffffffc00f08947 */ /* 0x002fea000383ffff */
[----:B------:R-:W-:Y:S05]  /*4cf0*/  BRA `(.L_x_90) ;  /* 0xfffffff400bc7947 */ /* 0x000fea000383ffff */
.L_x_70:
[----:B0-----:R0:W1:Y:S02]  /*4d00*/  SYNCS.PHASECHK.TRANS64.TRYWAIT P0, [R9+URZ], R4 ;  /* 0x00000004090075a7 */ /* 0x001064000800017f */
[----:B-1----:R-:W-:Y:S05]  /*4d10*/  @!P0 NANOSLEEP.SYNCS 0x989680 ;  /* 0x009896800000895d */ /* 0x002fea0003900000 */
[----:B------:R-:W1:Y:S02]  /*4d20*/  @!P0 SYNCS.PHASECHK.TRANS64 P0, [R9+URZ], R4 ;  /* 0x00000004090085a7 */ /* 0x000e64000800007f */
[----:B-1----:R-:W-:Y:S05]  /*4d30*/  @!P0 BRA `(.L_x_70) ;  /* 0xfffffffc00f08947 */ /* 0x002fea000383ffff */
[----:B------:R-:W-:Y:S05]  /*4d40*/  BRA `(.L_x_91) ;  /* 0xfffffff400cc7947 */ /* 0x000fea000383ffff */
.L_x_71:
[----:B0-----:R0:W1:Y:S02]  /*4d50*/  SYNCS.PHASECHK.TRANS64.TRYWAIT P0, [R6+URZ], R5 ;  /* 0x00000005060075a7 */ /* 0x001064000800017f */
[----:B-1----:R-:W-:Y:S05]  /*4d60*/  @!P0 NANOSLEEP.SYNCS 0x989680 ;  /* 0x009896800000895d */ /* 0x002fea0003900000 */
[----:B------:R-:W1:Y:S02]  /*4d70*/  @!P0 SYNCS.PHASECHK.TRANS64 P0, [R6+URZ], R5 ;  /* 0x00000005060085a7 */ /* 0x000e64000800007f */
[----:B-1----:R-:W-:Y:S05]  /*4d80*/  @!P0 BRA `(.L_x_71) ;  /* 0xfffffffc00f08947 */ /* 0x002fea000383ffff */
[----:B------:R-:W-:Y:S05]  /*4d90*/  BRA `(.L_x_92) ;  /* 0xfffffff400dc7947 */ /* 0x000fea000383ffff */
.L_x_72:
[----:B0-----:R0:W1:Y:S02]  /*4da0*/  SYNCS.PHASECHK.TRANS64.TRYWAIT P0, [R9+URZ], R4 ;  /* 0x00000004090075a7 */ /* 0x001064000800017f */
[----:B-1----:R-:W-:Y:S05]  /*4db0*/  @!P0 NANOSLEEP.SYNCS 0x989680 ;  /* 0x009896800000895d */ /* 0x002fea0003900000 */
[----:B------:R-:W1:Y:S02]  /*4dc0*/  @!P0 SYNCS.PHASECHK.TRANS64 P0, [R9+URZ], R4 ;  /* 0x00000004090085a7 */ /* 0x000e64000800007f */
[----:B-1----:R-:W-:Y:S05]  /*4dd0*/  @!P0 BRA `(.L_x_72) ;  /* 0xfffffffc00f08947 */ /* 0x002fea000383ffff */
[----:B------:R-:W-:Y:S05]  /*4de0*/  BRA `(.L_x_93) ;  /* 0xfffffff400ec7947 */ /* 0x000fea000383ffff */
.L_x_73:
[----:B0-----:R0:W1:Y:S02]  /*4df0*/  SYNCS.PHASECHK.TRANS64.TRYWAIT P0, [R6+URZ], R5 ;  /* 0x00000005060075a7 */ /* 0x001064000800017f */
[----:B-1----:R-:W-:Y:S05]  /*4e00*/  @!P0 NANOSLEEP.SYNCS 0x989680 ;  /* 0x009896800000895d */ /* 0x002fea0003900000 */
[----:B------:R-:W1:Y:S02]  /*4e10*/  @!P0 SYNCS.PHASECHK.TRANS64 P0, [R6+URZ], R5 ;  /* 0x00000005060085a7 */ /* 0x000e64000800007f */
[----:B-1----:R-:W-:Y:S05]  /*4e20*/  @!P0 BRA `(.L_x_73) ;  /* 0xfffffffc00f08947 */ /* 0x002fea000383ffff */
[----:B------:R-:W-:Y:S05]  /*4e30*/  BRA `(.L_x_94) ;  /* 0xfffffff400fc7947 */ /* 0x000fea000383ffff */
.L_x_74:
[----:B0-----:R0:W1:Y:S02]  /*4e40*/  SYNCS.PHASECHK.TRANS64.TRYWAIT P0, [R9+URZ], R4 ;  /* 0x00000004090075a7 */ /* 0x001064000800017f */
[----:B-1----:R-:W-:Y:S05]  /*4e50*/  @!P0 NANOSLEEP.SYNCS 0x989680 ;  /* 0x009896800000895d */ /* 0x002fea0003900000 */
[----:B------:R-:W1:Y:S02]  /*4e60*/  @!P0 SYNCS.PHASECHK.TRANS64 P0, [R9+URZ], R4 ;  /* 0x00000004090085a7 */ /* 0x000e64000800007f */
[----:B-1----:R-:W-:Y:S05]  /*4e70*/  @!P0 BRA `(.L_x_74) ;  /* 0xfffffffc00f08947 */ /* 0x002fea000383ffff */
[----:B------:R-:W-:Y:S05]  /*4e80*/  BRA `(.L_x_95) ;  /* 0xfffffff8000c7947 */ /* 0x000fea000383ffff */
.L_x_75:
[----:B0-----:R0:W1:Y:S02]  /*4e90*/  SYNCS.PHASECHK.TRANS64.TRYWAIT P0, [R6+URZ], R5 ;  /* 0x00000005060075a7 */ /* 0x001064000800017f */
[----:B-1----:R-:W-:Y:S05]  /*4ea0*/  @!P0 NANOSLEEP.SYNCS 0x989680 ;  /* 0x009896800000895d */ /* 0x002fea0003900000 */
[----:B------:R-:W1:Y:S02]  /*4eb0*/  @!P0 SYNCS.PHASECHK.TRANS64 P0, [R6+URZ], R5 ;  /* 0x00000005060085a7 */ /* 0x000e64000800007f */
[----:B-1----:R-:W-:Y:S05]  /*4ec0*/  @!P0 BRA `(.L_x_75) ;  /* 0xfffffffc00f08947 */ /* 0x002fea000383ffff */
[----:B------:R-:W-:Y:S05]  /*4ed0*/  BRA `(.L_x_96) ;  /* 0xfffffff8001c7947 */ /* 0x000fea000383ffff */
.L_x_76:
[----:B0-----:R0:W1:Y:S02]  /*4ee0*/  SYNCS.PHASECHK.TRANS64.TRYWAIT P0, [R9+URZ], R4 ;  /* 0x00000004090075a7 */ /* 0x001064000800017f */
[----:B-1----:R-:W-:Y:S05]  /*4ef0*/  @!P0 NANOSLEEP.SYNCS 0x989680 ;  /* 0x009896800000895d */ /* 0x002fea0003900000 */
[----:B------:R-:W1:Y:S02]  /*4f00*/  @!P0 SYNCS.PHASECHK.TRANS64 P0, [R9+URZ], R4 ;  /* 0x00000004090085a7 */ /* 0x000e64000800007f */
[----:B-1----:R-:W-:Y:S05]  /*4f10*/  @!P0 BRA `(.L_x_76) ;  /* 0xfffffffc00f08947 */ /* 0x002fea000383ffff */
[----:B------:R-:W-:Y:S05]  /*4f20*/  BRA `(.L_x_97) ;  /* 0xfffffff8002c7947 */ /* 0x000fea000383ffff */
.L_x_77:
[----:B0-----:R0:W1:Y:S02]  /*4f30*/  SYNCS.PHASECHK.TRANS64.TRYWAIT P0, [R6+URZ], R5 ;  /* 0x00000005060075a7 */ /* 0x001064000800017f */
[----:B-1----:R-:W-:Y:S05]  /*4f40*/  @!P0 NANOSLEEP.SYNCS 0x989680 ;  /* 0x009896800000895d */ /* 0x002fea0003900000 */
[----:B------:R-:W1:Y:S02]  /*4f50*/  @!P0 SYNCS.PHASECHK.TRANS64 P0, [R6+URZ], R5 ;  /* 0x00000005060085a7 */ /* 0x000e64000800007f */
[----:B-1----:R-:W-:Y:S05]  /*4f60*/  @!P0 BRA `(.L_x_77) ;  /* 0xfffffffc00f08947 */ /* 0x002fea000383ffff */
[----:B------:R-:W-:Y:S05]  /*4f70*/  BRA `(.L_x_98) ;  /* 0xfffffff8003c7947 */ /* 0x000fea000383ffff */
.L_x_78:
[----:B0-----:R0:W1:Y:S02]  /*4f80*/  SYNCS.PHASECHK.TRANS64.TRYWAIT P0, [R9+URZ], R4 ;  /* 0x00000004090075a7 */ /* 0x001064000800017f */
[----:B-1----:R-:W-:Y:S05]  /*4f90*/  @!P0 NANOSLEEP.SYNCS 0x989680 ;  /* 0x009896800000895d */ /* 0x002fea0003900000 */
[----:B------:R-:W1:Y:S02]  /*4fa0*/  @!P0 SYNCS.PHASECHK.TRANS64 P0, [R9+URZ], R4 ;  /* 0x00000004090085a7 */ /* 0x000e64000800007f */
[----:B-1----:R-:W-:Y:S05]  /*4fb0*/  @!P0 BRA `(.L_x_78) ;  /* 0xfffffffc00f08947 */ /* 0x002fea000383ffff */
[----:B------:R-:W-:Y:S05]  /*4fc0*/  BRA `(.L_x_99) ;  /* 0xfffffff8004c7947 */ /* 0x000fea000383ffff */
.L_x_79:
[----:B-1----:R1:W2:Y:S02]  /*4fd0*/  SYNCS.PHASECHK.TRANS64.TRYWAIT P0, [R6+URZ], R5 ;  /* 0x00000005060075a7 */ /* 0x0022a4000800017f */
[----:B--2---:R-:W-:Y:S05]  /*4fe0*/  @!P0 NANOSLEEP.SYNCS 0x989680 ;  /* 0x009896800000895d */ /* 0x004fea0003900000 */
[----:B------:R-:W2:Y:S02]  /*4ff0*/  @!P0 SYNCS.PHASECHK.TRANS64 P0, [R6+URZ], R5 ;  /* 0x00000005060085a7 */ /* 0x000ea4000800007f */
[----:B--2---:R-:W-:Y:S05]  /*5000*/  @!P0 BRA `(.L_x_79) ;  /* 0xfffffffc00f08947 */ /* 0x004fea000383ffff */
[----:B------:R-:W-:Y:S05]  /*5010*/  BRA `(.L_x_100) ;  /* 0xfffffff800547947 */ /* 0x000fea000383ffff */
.L_x_101:
[----:B------:R-:W-:-:S00]  /*5020*/  BRA `(.L_x_101) ;  /* 0xfffffffc00fc7947 */ /* 0x000fc0000383ffff */
[----:B------:R-:W-:-:S00]  /*5030*/  NOP ;  /* 0x0000000000007918 */ /* 0x000fc00000000000 */
        /* <DEDUP_REMOVED lines=12> */
.L_x_102:


//--------------------- .nv.global.init           --------------------------
	.section	.nv.global.init,"aw",@progbits
.nv.global.init:
	.type		$str$22,@object
	.size		$str$22,($str$23 - $str$22)
$str$22:
        /*0000*/ 	.byte	0x6b, 0x5f, 0x74, 0x69, 0x6c, 0x65, 0x5f, 0x63, 0x6f, 0x75, 0x6e, 0x74, 0x20, 0x3e, 0x3d, 0x20
        /*0010*/ 	.byte	0x31, 0x00
	.type		$str$23,@object
	.size		$str$23,(__unnamed_1 - $str$23)
$str$23:
        /*0012*/ 	.byte	0x2f, 0x74, 0x6d, 0x70, 0x2f, 0x63, 0x75, 0x74, 0x6c, 0x61, 0x73, 0x73, 0x5f, 0x73, 0x77, 0x65
        /*0022*/ 	.byte	0x65, 0x70, 0x5f, 0x73, 0x72, 0x63, 0x2f, 0x69, 0x6e, 0x63, 0x6c, 0x75, 0x64, 0x65, 0x2f, 0x63
        /*0032*/ 	.byte	0x75, 0x74, 0x6c, 0x61, 0x73, 0x73, 0x2f, 0x67, 0x65, 0x6d, 0x6d, 0x2f, 0x63, 0x6f, 0x6c, 0x6c
        /*0042*/ 	.byte	0x65, 0x63, 0x74, 0x69, 0x76, 0x65, 0x2f, 0x73, 0x6d, 0x39, 0x30, 0x5f, 0x6d, 0x6d, 0x61, 0x5f
        /*0052*/ 	.byte	0x74, 0x6d, 0x61, 0x5f, 0x67, 0x6d, 0x6d, 0x61, 0x5f, 0x73, 0x73, 0x5f, 0x77, 0x61, 0x72, 0x70
        /*0062*/ 	.byte	0x73, 0x70, 0x65, 0x63, 0x69, 0x61, 0x6c, 0x69, 0x7a, 0x65, 0x64, 0x2e, 0x68, 0x70, 0x70, 0x00
	.type		__unnamed_1,@object
	.size		__unnamed_1,(.L_0 - __unnamed_1)
__unnamed_1:
        /*0072*/ 	.byte	0x76, 0x6f, 0x69, 0x64, 0x20, 0x63, 0x75, 0x74, 0x6c, 0x61, 0x73, 0x73, 0x3a, 0x3a, 0x67, 0x65
        /* <DEDUP_REMOVED lines=172> */
        /*0b42*/ 	.byte	0x69, 0x74, 0x79, 0x5d, 0x00
.L_0:


//--------------------- .nv.shared._ZN7cutlass13device_kernelINS_4gemm6kernel13GemmUniversalIN4cute5tupleIJiiiiEEENS1_10collective13CollectiveMmaINS1_34MainloopSm90TmaGmmaWarpSpecializedILi12ENS5_IJNS4_1CILi2EEENSA_ILi1EEESC_EEENS1_32KernelTmaWarpSpecializedPingpongEEENS5_IJNSA_ILi64EEENSA_ILi8EEENSA_ILi256EEEEEEaNS5_IJlSC_lEEEaSK_NS4_8TiledMMAINS4_8MMA_AtomIJNS4_4SM904GMMA25MMA_64x8x32_S32S8S8_SS_TNEEEENS4_6LayoutINS5_IJSC_SC_SC_EEENS5_IJNSA_ILi0EEEST_ST_EEEEENS5_IJNS4_10UnderscoreESW_SW_EEEEENS4_13SM90_TMA_LOADENS4_14ComposedLayoutINS4_7SwizzleILi3ELi4ELi3EEENS4_18smem_ptr_flag_bitsILi8EEENSR_INS5_IJSH_NSA_ILi128EEEEEENS5_IJS15_SC_EEEEEEEvNS4_8identityENS4_23SM90_TMA_LOAD_MULTICASTES19_vS1A_EENS_8epilogue10collective6detail29Sm90TmaWarpSpecializedAdapterINS1E_15DefaultEpilogueIaSK_SK_NS1D_6thread17LinearCombinationIaLi1EiiLNS1I_9ScaleType4KindE0ELNS_15FloatRoundStyleE2EaEENS1_15EpilogueDefaultEEEEEvvEEEEvNT_6ParamsE --------------------------
	.section	.nv.shared._ZN7cutlass13device_kernelINS_4gemm6kernel13GemmUniversalIN4cute5tupleIJiiiiEEENS1_10collective13CollectiveMmaINS1_34MainloopSm90TmaGmmaWarpSpecializedILi12ENS5_IJNS4_1CILi2EEENSA_ILi1EEESC_EEENS1_32KernelTmaWarpSpecializedPingpongEEENS5_IJNSA_ILi64EEENSA_ILi8EEENSA_ILi256EEEEEEaNS5_IJlSC_lEEEaSK_NS4_8TiledMMAINS4_8MMA_AtomIJNS4_4SM904GMMA25MMA_64x8x32_S32S8S8_SS_TNEEEENS4_6LayoutINS5_IJSC_SC_SC_EEENS5_IJNSA_ILi0EEEST_ST_EEEEENS5_IJNS4_10UnderscoreESW_SW_EEEEENS4_13SM90_TMA_LOADENS4_14ComposedLayoutINS4_7SwizzleILi3ELi4ELi3EEENS4_18smem_ptr_flag_bitsILi8EEENSR_INS5_IJSH_NSA_ILi128EEEEEENS5_IJS15_SC_EEEEEEEvNS4_8identityENS4_23SM90_TMA_LOAD_MULTICASTES19_vS1A_EENS_8epilogue10collective6detail29Sm90TmaWarpSpecializedAdapterINS1E_15DefaultEpilogueIaSK_SK_NS1D_6thread17LinearCombinationIaLi1EiiLNS1I_9ScaleType4KindE0ELNS_15FloatRoundStyleE2EaEENS1_15EpilogueDefaultEEEEEvvEEEEvNT_6ParamsE,"aw",@nobits
	.sectionflags	@""
	.align	16
	.zero		1024


//--------------------- .nv.shared.reserved.0     --------------------------
	.section	.nv.shared.reserved.0,"aw",@nobits
	.weak		__nv_reservedSMEM_offset_0_alias
	.size		__nv_reservedSMEM_offset_0_alias, 0, 0
	.other		__nv_reservedSMEM_offset_0_alias,@"STO_CUDA_RESERVED_SHARED STV_DEFAULT"
__nv_reservedSMEM_offset_0_alias:
	.zero		0


//--------------------- .nv.global                --------------------------
	.section	.nv.global,"aw",@nobits
.nv.global:
	.type		_ZN39_INTERNAL_cff3dca4_4_k_cu_0ee02336_91304cute1_E,@object
	.size		_ZN39_INTERNAL_cff3dca4_4_k_cu_0ee02336_91304cute1_E,(_ZN39_INTERNAL_cff3dca4_4_k_cu_0ee02336_91304cuda3std3__45__cpo6cbeginE - _ZN39_INTERNAL_cff3dca4_4_k_cu_0ee02336_91304cute1_E)
_ZN39_INTERNAL_cff3dca4_4_k_cu_0ee02336_91304cute1_E:
	.zero		1
	.type		_ZN39_INTERNAL_cff3dca4_4_k_cu_0ee02336_91304cuda3std3__45__cpo6cbeginE,@object
	.size		_ZN39_INTERNAL_cff3dca4_4_k_cu_0ee02336_91304cuda3std3__45__cpo6cbeginE,(_ZN39_INTERNAL_cff3dca4_4_k_cu_0ee02336_91304cuda3std3__48in_placeE - _ZN39_INTERNAL_cff3dca4_4_k_cu_0ee02336_91304cuda3std3__45__cpo6cbeginE)
_ZN39_INTERNAL_cff3dca4_4_k_cu_0ee02336_91304cuda3std3__45__cpo6cbeginE:
	.zero		1
	.type		_ZN39_INTERNAL_cff3dca4_4_k_cu_0ee02336_91304cuda3std3__48in_placeE,@object
	.size		_ZN39_INTERNAL_cff3dca4_4_k_cu_0ee02336_91304cuda3std3__48in_placeE,(_ZN39_INTERNAL_cff3dca4_4_k_cu_0ee02336_91304cuda3std6ranges3__45__cpo9iter_moveE - _ZN39_INTERNAL_cff3dca4_4_k_cu_0ee02336_91304cuda3std3__48in_placeE)
_ZN39_INTERNAL_cff3dca4_4_k_cu_0ee02336_91304cuda3std3__48in_placeE:
	.zero		1
	.type		_ZN39_INTERNAL_cff3dca4_4_k_cu_0ee02336_91304cuda3std6ranges3__45__cpo9iter_moveE,@object
	.size		_ZN39_INTERNAL_cff3dca4_4_k_cu_0ee02336_91304cuda3std6ranges3__45__cpo9iter_moveE,(_ZN39_INTERNAL_cff3dca4_4_k_cu_0ee02336_91304cuda3std3__45__cpo5beginE - _ZN39_INTERNAL_cff3dca4_4_k_cu_0ee02336_91304cuda3std6ranges3__45__cpo9iter_moveE)
_ZN39_INTERNAL_cff3dca4_4_k_cu_0ee02336_91304cuda3std6ranges3__45__cpo9iter_moveE:
	.zero		1
	.type		_ZN39_INTERNAL_cff3dca4_4_k_cu_0ee02336_91304cuda3std3__45__cpo5beginE,@object
	.size		_ZN39_INTERNAL_cff3dca4_4_k_cu_0ee02336_91304cuda3std3__45__cpo5beginE,(_ZN39_INTERNAL_cff3dca4_4_k_cu_0ee02336_91304cuda3std3__441_GLOBAL__N__cff3dca4_4_k_cu_0ee02336_91306ignoreE - _ZN39_INTERNAL_cff3dca4_4_k_cu_0ee02336_91304cuda3std3__45__cpo5beginE)
_ZN39_INTERNAL_cff3dca4_4_k_cu_0ee02336_91304cuda3std3__45__cpo5beginE:
	.zero		1
	.type		_ZN39_INTERNAL_cff3dca4_4_k_cu_0ee02336_91304cuda3std3__441_GLOBAL__N__cff3dca4_4_k_cu_0ee02336_91306ignoreE,@object
	.size		_ZN39_INTERNAL_cff3dca4_4_k_cu_0ee02336_91304cuda3std3__441_GLOBAL__N__cff3dca4_4_k_cu_0ee02336_91306ignoreE,(_ZN39_INTERNAL_cff3dca4_4_k_cu_0ee02336_91304cute7productE - _ZN39_INTERNAL_cff3dca4_4_k_cu_0ee02336_91304cuda3std3__441_GLOBAL__N__cff3dca4_4_k_cu_0ee02336_91306ignoreE)
_ZN39_INTERNAL_cff3dca4_4_k_cu_0ee02336_91304cuda3std3__441_GLOBAL__N__cff3dca4_4_k_cu_0ee02336_91306ignoreE:
	.zero		1
	.type		_ZN39_INTERNAL_cff3dca4_4_k_cu_0ee02336_91304cute7productE,@object
	.size		_ZN39_INTERNAL_cff3dca4_4_k_cu_0ee02336_91304cute7productE,(_ZN39_INTERNAL_cff3dca4_4_k_cu_0ee02336_91304cuda3std3__45__cpo3endE - _ZN39_INTERNAL_cff3dca4_4_k_cu_0ee02336_91304cute7productE)
_ZN39_INTERNAL_cff3dca4_4_k_cu_0ee02336_91304cute7productE:
	.zero		1
	.type		_ZN39_INTERNAL_cff3dca4_4_k_cu_0ee02336_91304cuda3std3__45__cpo3endE,@object
	.size		_ZN39_INTERNAL_cff3dca4_4_k_cu_0ee02336_91304cuda3std3__45__cpo3endE,(_ZN39_INTERNAL_cff3dca4_4_k_cu_0ee02336_91304cuda3std3__419piecewise_constructE - _ZN39_INTERNAL_cff3dca4_4_k_cu_0ee02336_91304cuda3std3__45__cpo3endE)
_ZN39_INTERNAL_cff3dca4_4_k_cu_0ee02336_91304cuda3std3__45__cpo3endE:
	.zero		1
	.type		_ZN39_INTERNAL_cff3dca4_4_k_cu_0ee02336_91304cuda3std3__419piecewise_constructE,@object
	.size		_ZN39_INTERNAL_cff3dca4_4_k_cu_0ee02336_91304cuda3std3__419piecewise_constructE,(_ZN39_INTERNAL_cff3dca4_4_k_cu_0ee02336_91304cuda3std3__45__cpo4cendE - _ZN39_INTERNAL_cff3dca4_4_k_cu_0ee02336_91304cuda3std3__419piecewise_constructE)
_ZN39_INTERNAL_cff3dca4_4_k_cu_0ee02336_91304cuda3std3__419piecewise_constructE:
	.zero		1
	.type		_ZN39_INTERNAL_cff3dca4_4_k_cu_0ee02336_91304cuda3std3__45__cpo4cendE,@object
	.size		_ZN39_INTERNAL_cff3dca4_4_k_cu_0ee02336_91304cuda3std3__45__cpo4cendE,(_ZN39_INTERNAL_cff3dca4_4_k_cu_0ee02336_91304cuda3std6ranges3__45__cpo4swapE - _ZN39_INTERNAL_cff3dca4_4_k_cu_0ee02336_91304cuda3std3__45__cpo4cendE)
_ZN39_INTERNAL_cff3dca4_4_k_cu_0ee02336_91304cuda3std3__45__cpo4cendE:
	.zero		1
	.type		_ZN39_INTERNAL_cff3dca4_4_k_cu_0ee02336_91304cuda3std6ranges3__45__cpo4swapE,@object
	.size		_ZN39_INTERNAL_cff3dca4_4_k_cu_0ee02336_91304cuda3std6ranges3__45__cpo4swapE,(.L_8 - _ZN39_INTERNAL_cff3dca4_4_k_cu_0ee02336_91304cuda3std6ranges3__45__cpo4swapE)
_ZN39_INTERNAL_cff3dca4_4_k_cu_0ee02336_91304cuda3std6ranges3__45__cpo4swapE:
	.zero		1
.L_8:


//--------------------- .nv.constant0._ZN7cutlass13device_kernelINS_4gemm6kernel13GemmUniversalIN4cute5tupleIJiiiiEEENS1_10collective13CollectiveMmaINS1_34MainloopSm90TmaGmmaWarpSpecializedILi12ENS5_IJNS4_1CILi2EEENSA_ILi1EEESC_EEENS1_32KernelTmaWarpSpecializedPingpongEEENS5_IJNSA_ILi64EEENSA_ILi8EEENSA_ILi256EEEEEEaNS5_IJlSC_lEEEaSK_NS4_8TiledMMAINS4_8MMA_AtomIJNS4_4SM904GMMA25MMA_64x8x32_S32S8S8_SS_TNEEEENS4_6LayoutINS5_IJSC_SC_SC_EEENS5_IJNSA_ILi0EEEST_ST_EEEEENS5_IJNS4_10UnderscoreESW_SW_EEEEENS4_13SM90_TMA_LOADENS4_14ComposedLayoutINS4_7SwizzleILi3ELi4ELi3EEENS4_18smem_ptr_flag_bitsILi8EEENSR_INS5_IJSH_NSA_ILi128EEEEEENS5_IJS15_SC_EEEEEEEvNS4_8identityENS4_23SM90_TMA_LOAD_MULTICASTES19_vS1A_EENS_8epilogue10collective6detail29Sm90TmaWarpSpecializedAdapterINS1E_15DefaultEpilogueIaSK_SK_NS1D_6thread17LinearCombinationIaLi1EiiLNS1I_9ScaleType4KindE0ELNS_15FloatRoundStyleE2EaEENS1_15EpilogueDefaultEEEEEvvEEEEvNT_6ParamsE --------------------------
	.section	.nv.constant0._ZN7cutlass13device_kernelINS_4gemm6kernel13GemmUniversalIN4cute5tupleIJiiiiEEENS1_10collective13CollectiveMmaINS1_34MainloopSm90TmaGmmaWarpSpecializedILi12ENS5_IJNS4_1CILi2EEENSA_ILi1EEESC_EEENS1_32KernelTmaWarpSpecializedPingpongEEENS5_IJNSA_ILi64EEENSA_ILi8EEENSA_ILi256EEEEEEaNS5_IJlSC_lEEEaSK_NS4_8TiledMMAINS4_8MMA_AtomIJNS4_4SM904GMMA25MMA_64x8x32_S32S8S8_SS_TNEEEENS4_6LayoutINS5_IJSC_SC_SC_EEENS5_IJNSA_ILi0EEEST_ST_EEEEENS5_IJNS4_10UnderscoreESW_SW_EEEEENS4_13SM90_TMA_LOADENS4_14ComposedLayoutINS4_7SwizzleILi3ELi4ELi3EEENS4_18smem_ptr_flag_bitsILi8EEENSR_INS5_IJSH_NSA_ILi128EEEEEENS5_IJS15_SC_EEEEEEEvNS4_8identityENS4_23SM90_TMA_LOAD_MULTICASTES19_vS1A_EENS_8epilogue10collective6detail29Sm90TmaWarpSpecializedAdapterINS1E_15DefaultEpilogueIaSK_SK_NS1D_6thread17LinearCombinationIaLi1EiiLNS1I_9ScaleType4KindE0ELNS_15FloatRoundStyleE2EaEENS1_15EpilogueDefaultEEEEEvvEEEEvNT_6ParamsE,"a",@progbits
	.sectionflags	@""
	.align	4
.nv.constant0._ZN7cutlass13device_kernelINS_4gemm6kernel13GemmUniversalIN4cute5tupleIJiiiiEEENS1_10collective13CollectiveMmaINS1_34MainloopSm90TmaGmmaWarpSpecializedILi12ENS5_IJNS4_1CILi2EEENSA_ILi1EEESC_EEENS1_32KernelTmaWarpSpecializedPingpongEEENS5_IJNSA_ILi64EEENSA_ILi8EEENSA_ILi256EEEEEEaNS5_IJlSC_lEEEaSK_NS4_8TiledMMAINS4_8MMA_AtomIJNS4_4SM904GMMA25MMA_64x8x32_S32S8S8_SS_TNEEEENS4_6LayoutINS5_IJSC_SC_SC_EEENS5_IJNSA_ILi0EEEST_ST_EEEEENS5_IJNS4_10UnderscoreESW_SW_EEEEENS4_13SM90_TMA_LOADENS4_14ComposedLayoutINS4_7SwizzleILi3ELi4ELi3EEENS4_18smem_ptr_flag_bitsILi8EEENSR_INS5_IJSH_NSA_ILi128EEEEEENS5_IJS15_SC_EEEEEEEvNS4_8identityENS4_23SM90_TMA_LOAD_MULTICASTES19_vS1A_EENS_8epilogue10collective6detail29Sm90TmaWarpSpecializedAdapterINS1E_15DefaultEpilogueIaSK_SK_NS1D_6thread17LinearCombinationIaLi1EiiLNS1I_9ScaleType4KindE0ELNS_15FloatRoundStyleE2EaEENS1_15EpilogueDefaultEEEEEvvEEEEvNT_6ParamsE:
	.zero		1664


//--------------------- SYMBOLS --------------------------

	.type		.nv.reservedSmem.offset0,@object
	.size		.nv.reservedSmem.offset0,0x4
	.type		__assertfail,@function
